	.headerflags	@"EF_CUDA_TEXMODE_UNIFIED EF_CUDA_64BIT_ADDRESS EF_CUDA_ACCELERATORS EF_CUDA_SM90 EF_CUDA_VIRTUAL_SM(EF_CUDA_SM90)"
	.elftype	@"ET_EXEC"


//--------------------- .nv.info                  --------------------------
	.section	.nv.info,"",@"SHT_CUDA_INFO"
	.align	4


	//----- nvinfo : EIATTR_REGCOUNT
	.align		4
        /*0000*/ 	.byte	0x04, 0x2f
        /*0002*/ 	.short	(.L_1 - .L_0)
	.align		4
.L_0:
        /*0004*/ 	.word	index@(triton_poi_fused_max_pool2d_with_indices_57)
        /*0008*/ 	.word	0x00000058


	//----- nvinfo : EIATTR_MIN_STACK_SIZE
	.align		4
.L_1:
        /*000c*/ 	.byte	0x04, 0x12
        /*000e*/ 	.short	(.L_3 - .L_2)
	.align		4
.L_2:
        /*0010*/ 	.word	index@(triton_poi_fused_max_pool2d_with_indices_57)
        /*0014*/ 	.word	0x00000000


	//----- nvinfo : EIATTR_FRAME_SIZE
	.align		4
.L_3:
        /*0018*/ 	.byte	0x04, 0x11
        /*001a*/ 	.short	(.L_5 - .L_4)
	.align		4
.L_4:
        /*001c*/ 	.word	index@(triton_poi_fused_max_pool2d_with_indices_57)
        /*0020*/ 	.word	0x00000000


	//----- nvinfo : EIATTR_MIN_STACK_SIZE
	.align		4
.L_5:
        /*0024*/ 	.byte	0x04, 0x12
        /*0026*/ 	.short	(.L_7 - .L_6)
	.align		4
.L_6:
        /*0028*/ 	.word	index@(triton_poi_fused_max_pool2d_with_indices_57)
        /*002c*/ 	.word	0x00000000
.L_7:


//--------------------- .nv.info.triton_poi_fused_max_pool2d_with_indices_57 --------------------------
	.section	.nv.info.triton_poi_fused_max_pool2d_with_indices_57,"",@"SHT_CUDA_INFO"
	.sectionflags	@""
	.align	4


	//----- nvinfo : EIATTR_CUDA_API_VERSION
	.align		4
        /*0000*/ 	.byte	0x04, 0x37
        /*0002*/ 	.short	(.L_9 - .L_8)
.L_8:
        /*0004*/ 	.word	0x0000007c


	//----- nvinfo : EIATTR_KPARAM_INFO
	.align		4
.L_9:
        /*0008*/ 	.byte	0x04, 0x17
        /*000a*/ 	.short	(.L_11 - .L_10)
.L_10:
        /*000c*/ 	.word	0x00000000
        /*0010*/ 	.short	0x0004
        /*0012*/ 	.short	0x001c
        /*0014*/ 	.byte	0x00, 0xf0, 0x11, 0x00


	//----- nvinfo : EIATTR_KPARAM_INFO
	.align		4
.L_11:
        /*0018*/ 	.byte	0x04, 0x17
        /*001a*/ 	.short	(.L_13 - .L_12)
.L_12:
        /*001c*/ 	.word	0x00000000
        /*0020*/ 	.short	0x0003
        /*0022*/ 	.short	0x0018
        /*0024*/ 	.byte	0x00, 0xf0, 0x11, 0x00


	//----- nvinfo : EIATTR_KPARAM_INFO
	.align		4
.L_13:
        /*0028*/ 	.byte	0x04, 0x17
        /*002a*/ 	.short	(.L_15 - .L_14)
.L_14:
        /*002c*/ 	.word	0x00000000
        /*0030*/ 	.short	0x0002
        /*0032*/ 	.short	0x0010
        /*0034*/ 	.byte	0x00, 0xf4, 0x21, 0x00


	//----- nvinfo : EIATTR_KPARAM_INFO
	.align		4
.L_15:
        /*0038*/ 	.byte	0x04, 0x17
        /*003a*/ 	.short	(.L_17 - .L_16)
.L_16:
        /*003c*/ 	.word	0x00000000
        /*0040*/ 	.short	0x0001
        /*0042*/ 	.short	0x0008
        /*0044*/ 	.byte	0x00, 0xf4, 0x21, 0x00


	//----- nvinfo : EIATTR_KPARAM_INFO
	.align		4
.L_17:
        /*0048*/ 	.byte	0x04, 0x17
        /*004a*/ 	.short	(.L_19 - .L_18)
.L_18:
        /*004c*/ 	.word	0x00000000
        /*0050*/ 	.short	0x0000
        /*0052*/ 	.short	0x0000
        /*0054*/ 	.byte	0x00, 0xf4, 0x21, 0x00


	//----- nvinfo : EIATTR_SPARSE_MMA_MASK
	.align		4
.L_19:
        /*0058*/ 	.byte	0x03, 0x50
        /*005a*/ 	.short	0x0000


	//----- nvinfo : EIATTR_MAXREG_COUNT
	.align		4
        /*005c*/ 	.byte	0x03, 0x1b
        /*005e*/ 	.short	0x00ff


	//----- nvinfo : EIATTR_EXIT_INSTR_OFFSETS
	.align		4
        /*0060*/ 	.byte	0x04, 0x1c
        /*0062*/ 	.short	(.L_21 - .L_20)


	//   ....[0]....
.L_20:
        /*0064*/ 	.word	0x00002e40


	//   ....[1]....
        /*0068*/ 	.word	0x00002e60


	//----- nvinfo : EIATTR_REQNTID
	.align		4
.L_21:
        /*006c*/ 	.byte	0x04, 0x10
        /*006e*/ 	.short	(.L_23 - .L_22)
.L_22:
        /*0070*/ 	.word	0x00000080
        /*0074*/ 	.word	0x00000001
        /*0078*/ 	.word	0x00000001


	//----- nvinfo : EIATTR_CBANK_PARAM_SIZE
	.align		4
.L_23:
        /*007c*/ 	.byte	0x03, 0x19
        /*007e*/ 	.short	0x0020


	//----- nvinfo : EIATTR_PARAM_CBANK
	.align		4
        /*0080*/ 	.byte	0x04, 0x0a
        /*0082*/ 	.short	(.L_25 - .L_24)
	.align		4
.L_24:
        /*0084*/ 	.word	index@(.nv.constant0.triton_poi_fused_max_pool2d_with_indices_57)
        /*0088*/ 	.short	0x0210
        /*008a*/ 	.short	0x0020


	//----- nvinfo : EIATTR_SW_WAR
	.align		4
.L_25:
        /*008c*/ 	.byte	0x04, 0x36
        /*008e*/ 	.short	(.L_27 - .L_26)
.L_26:
        /*0090*/ 	.word	0x00000008
.L_27:


//--------------------- .nv.callgraph             --------------------------
	.section	.nv.callgraph,"",@"SHT_CUDA_CALLGRAPH"
	.align	4
	.sectionentsize	8
	.align		4
        /*0000*/ 	.word	0x00000000
	.align		4
        /*0004*/ 	.word	0xffffffff
	.align		4
        /*0008*/ 	.word	0x00000000
	.align		4
        /*000c*/ 	.word	0xfffffffe
	.align		4
        /*0010*/ 	.word	0x00000000
	.align		4
        /*0014*/ 	.word	0xfffffffd
	.align		4
        /*0018*/ 	.word	0x00000000
	.align		4
        /*001c*/ 	.word	0xfffffffc


//--------------------- .text.triton_poi_fused_max_pool2d_with_indices_57 --------------------------
	.section	.text.triton_poi_fused_max_pool2d_with_indices_57,"ax",@progbits
	.sectionflags	@"SHF_BARRIERS=1"
	.align	128
        .global         triton_poi_fused_max_pool2d_with_indices_57
        .type           triton_poi_fused_max_pool2d_with_indices_57,@function
        .size           triton_poi_fused_max_pool2d_with_indices_57,(.L_x_1 - triton_poi_fused_max_pool2d_with_indices_57)
        .other          triton_poi_fused_max_pool2d_with_indices_57,@"STO_CUDA_ENTRY STV_DEFAULT"
triton_poi_fused_max_pool2d_with_indices_57:
.text.triton_poi_fused_max_pool2d_with_indices_57:
[----:B------:R-:W0:Y:S02]  /*0000*/  LDC R1, c[0x0][0x28] ;  /* 0x00000a00ff017b82 */ /* 0x000e240000000800 */
[----:B------:R-:W1:Y:S01]  /*0010*/  S2R R15, SR_TID.X ;  /* 0x00000000000f7919 */ /* 0x000e620000002100 */
[----:B------:R-:W2:Y:S01]  /*0020*/  LDC.64 R2, c[0x0][0x210] ;  /* 0x00008400ff027b82 */ /* 0x000ea20000000a00 */
[----:B------:R-:W-:Y:S02]  /*0030*/  CS2R R24, SRZ ;  /* 0x0000000000187805 */ /* 0x000fe4000001ff00 */
[----:B------:R-:W-:Y:S01]  /*0040*/  CS2R R26, SRZ ;  /* 0x00000000001a7805 */ /* 0x000fe2000001ff00 */
[----:B------:R-:W3:Y:S01]  /*0050*/  S2R R14, SR_CTAID.Y ;  /* 0x00000000000e7919 */ /* 0x000ee20000002600 */
[----:B------:R-:W-:Y:S01]  /*0060*/  ULDC.64 UR6, c[0x0][0x208] ;  /* 0x0000820000067ab9 */ /* 0x000fe20000000a00 */
[----:B------:R-:W4:Y:S01]  /*0070*/  S2R R0, SR_CTAID.X ;  /* 0x0000000000007919 */ /* 0x000f220000002500 */
[----:B-1----:R-:W-:Y:S01]  /*0080*/  SHF.R.U32.HI R13, RZ, 0x3, R15 ;  /* 0x00000003ff0d7819 */ /* 0x002fe2000001160f */
[----:B------:R-:W-:Y:S02]  /*0090*/  IMAD.SHL.U32 R5, R15, 0x8, RZ ;  /* 0x000000080f057824 */ /* 0x000fe400078e00ff */
[----:B---3--:R-:W-:Y:S01]  /*00a0*/  IMAD.SHL.U32 R14, R14, 0x10, RZ ;  /* 0x000000100e0e7824 */ /* 0x008fe200078e00ff */
[----:B------:R-:W-:Y:S01]  /*00b0*/  SGXT.U32 R13, R13, 0x4 ;  /* 0x000000040d0d781a */ /* 0x000fe20000000000 */
[----:B----4-:R-:W-:-:S03]  /*00c0*/  IMAD.SHL.U32 R0, R0, 0x40, RZ ;  /* 0x0000004000007824 */ /* 0x010fc600078e00ff */
[----:B------:R-:W-:-:S04]  /*00d0*/  LOP3.LUT R13, R14, R13, RZ, 0xfc, !PT ;  /* 0x0000000d0e0d7212 */ /* 0x000fc800078efcff */
[C---:B------:R-:W-:Y:S02]  /*00e0*/  LEA.HI R4, R13.reuse, R13, RZ, 0x1 ;  /* 0x0000000d0d047211 */ /* 0x040fe400078f08ff */
[----:B------:R-:W-:Y:S02]  /*00f0*/  LOP3.LUT R12, R0, 0x38, R5, 0xf8, !PT ;  /* 0x00000038000c7812 */ /* 0x000fe400078ef805 */
[----:B------:R-:W-:Y:S02]  /*0100*/  SHF.R.S32.HI R7, RZ, 0x1, R4 ;  /* 0x00000001ff077819 */ /* 0x000fe40000011404 */
[C---:B------:R-:W-:Y:S02]  /*0110*/  LOP3.LUT R8, R4.reuse, 0xfffffffe, RZ, 0xc0, !PT ;  /* 0xfffffffe04087812 */ /* 0x040fe400078ec0ff */
[----:B------:R-:W-:Y:S02]  /*0120*/  LEA.HI R6, R4, R7, RZ, 0x1 ;  /* 0x0000000704067211 */ /* 0x000fe400078f08ff */
[----:B------:R-:W-:Y:S01]  /*0130*/  ISETP.GE.AND P1, PT, R12, 0x260, PT ;  /* 0x000002600c00780c */ /* 0x000fe20003f26270 */
[----:B------:R-:W-:Y:S01]  /*0140*/  IMAD.IADD R8, R13, 0x1, -R8 ;  /* 0x000000010d087824 */ /* 0x000fe200078e0a08 */
[----:B------:R-:W-:-:S02]  /*0150*/  LOP3.LUT R6, R6, 0xfffffffe, RZ, 0xc0, !PT ;  /* 0xfffffffe06067812 */ /* 0x000fc400078ec0ff */
[----:B------:R-:W-:Y:S01]  /*0160*/  ISETP.LT.AND P0, PT, R13, 0x10, !P1 ;  /* 0x000000100d00780c */ /* 0x000fe20004f01270 */
[C---:B------:R-:W-:Y:S02]  /*0170*/  IMAD R17, R7.reuse, 0x4, R8 ;  /* 0x0000000407117824 */ /* 0x040fe400078e0208 */
[----:B------:R-:W-:Y:S01]  /*0180*/  IMAD.IADD R23, R7, 0x1, -R6 ;  /* 0x0000000107177824 */ /* 0x000fe200078e0a06 */
[----:B------:R-:W-:Y:S01]  /*0190*/  CS2R R6, SRZ ;  /* 0x0000000000067805 */ /* 0x000fe2000001ff00 */
[----:B------:R-:W-:-:S03]  /*01a0*/  IMAD R17, R17, 0x4c0, RZ ;  /* 0x000004c011117824 */ /* 0x000fc600078e02ff */
[----:B------:R-:W-:Y:S01]  /*01b0*/  LOP3.LUT R4, R23, R8, RZ, 0xfc, !PT ;  /* 0x0000000817047212 */ /* 0x000fe200078efcff */
[----:B------:R-:W-:Y:S02]  /*01c0*/  VIADD R9, R17, 0x260 ;  /* 0x0000026011097836 */ /* 0x000fe40000000000 */
[----:B------:R-:W-:Y:S01]  /*01d0*/  IMAD.IADD R11, R12, 0x1, R17 ;  /* 0x000000010c0b7824 */ /* 0x000fe200078e0211 */
[----:B------:R-:W-:Y:S01]  /*01e0*/  ISETP.GT.AND P3, PT, R4, -0x1, P0 ;  /* 0xffffffff0400780c */ /* 0x000fe20000764270 */
[----:B------:R-:W-:Y:S01]  /*01f0*/  IMAD.IADD R19, R12, 0x1, R9 ;  /* 0x000000010c137824 */ /* 0x000fe200078e0209 */
[----:B------:R-:W-:Y:S01]  /*0200*/  CS2R R4, SRZ ;  /* 0x0000000000047805 */ /* 0x000fe2000001ff00 */
[----:B--2---:R-:W-:-:S04]  /*0210*/  IMAD.WIDE R10, R11, 0x4, R2 ;  /* 0x000000040b0a7825 */ /* 0x004fc800078e0202 */
[----:B------:R-:W-:-:S06]  /*0220*/  IMAD.WIDE R18, R19, 0x4, R2 ;  /* 0x0000000413127825 */ /* 0x000fcc00078e0202 */
[----:B------:R1:W2:Y:S04]  /*0230*/  @P3 LDG.E.EL.128 R24, desc[UR6][R10.64] ;  /* 0x000000060a183981 */ /* 0x0002a8000c2e1d00 */
[----:B------:R-:W3:Y:S01]  /*0240*/  @P3 LDG.E.EL.128 R4, desc[UR6][R18.64] ;  /* 0x0000000612043981 */ /* 0x000ee2000c2e1d00 */
[----:B------:R-:W-:Y:S01]  /*0250*/  LEA R16, R8, 0x2, 0x1 ;  /* 0x0000000208107811 */ /* 0x000fe200078e08ff */
[----:B------:R-:W-:-:S04]  /*0260*/  VIADD R67, R17, 0x4c0 ;  /* 0x000004c011437836 */ /* 0x000fc80000000000 */
[----:B-1----:R-:W-:-:S04]  /*0270*/  IMAD.IADD R11, R12, 0x1, R67 ;  /* 0x000000010c0b7824 */ /* 0x002fc800078e0243 */
[----:B------:R-:W-:Y:S01]  /*0280*/  IMAD.WIDE R10, R11, 0x4, R2 ;  /* 0x000000040b0a7825 */ /* 0x000fe200078e0202 */
[----:B--2---:R-:W-:Y:S02]  /*0290*/  SEL R29, R24, 0xff800000, P3 ;  /* 0xff800000181d7807 */ /* 0x004fe40001800000 */
[----:B------:R-:W-:Y:S02]  /*02a0*/  SEL R27, R27, 0xff800000, P3 ;  /* 0xff8000001b1b7807 */ /* 0x000fe40001800000 */
[----:B---3--:R-:W-:Y:S02]  /*02b0*/  SEL R20, R4, 0xff800000, P3 ;  /* 0xff80000004147807 */ /* 0x008fe40001800000 */
[----:B------:R-:W-:Y:S02]  /*02c0*/  SEL R4, R25, 0xff800000, P3 ;  /* 0xff80000019047807 */ /* 0x000fe40001800000 */
[----:B------:R-:W-:Y:S02]  /*02d0*/  FSETP.GT.AND P6, PT, R20, R29, PT ;  /* 0x0000001d1400720b */ /* 0x000fe40003fc4000 */
[----:B------:R-:W-:-:S02]  /*02e0*/  SEL R21, R5, 0xff800000, P3 ;  /* 0xff80000005157807 */ /* 0x000fc40001800000 */
[----:B------:R-:W-:Y:S02]  /*02f0*/  SEL R5, R26, 0xff800000, P3 ;  /* 0xff8000001a057807 */ /* 0x000fe40001800000 */
[----:B------:R-:W-:Y:S02]  /*0300*/  FSETP.GT.AND P5, PT, R21, R4, PT ;  /* 0x000000041500720b */ /* 0x000fe40003fa4000 */
[----:B------:R-:W-:Y:S02]  /*0310*/  SEL R22, R6, 0xff800000, P3 ;  /* 0xff80000006167807 */ /* 0x000fe40001800000 */
[----:B------:R-:W-:Y:S02]  /*0320*/  FSETP.NAN.AND P2, PT, R20, R20, PT ;  /* 0x000000141400720b */ /* 0x000fe40003f48000 */
[----:B------:R-:W-:Y:S02]  /*0330*/  FSETP.GT.AND P4, PT, R22, R5, PT ;  /* 0x000000051600720b */ /* 0x000fe40003f84000 */
[----:B------:R-:W-:-:S02]  /*0340*/  @!P6 SEL R20, R20, R29, P2 ;  /* 0x0000001d1414e207 */ /* 0x000fc40001000000 */
[----:B------:R-:W-:Y:S02]  /*0350*/  FSETP.NAN.AND P2, PT, R21, R21, PT ;  /* 0x000000151500720b */ /* 0x000fe40003f48000 */
[----:B------:R-:W-:Y:S02]  /*0360*/  SEL R18, R7, 0xff800000, P3 ;  /* 0xff80000007127807 */ /* 0x000fe40001800000 */
[----:B------:R-:W-:Y:S02]  /*0370*/  CS2R R6, SRZ ;  /* 0x0000000000067805 */ /* 0x000fe4000001ff00 */
[----:B------:R-:W-:Y:S02]  /*0380*/  @!P5 SEL R21, R21, R4, P2 ;  /* 0x000000041515d207 */ /* 0x000fe40001000000 */
[----:B------:R-:W-:Y:S02]  /*0390*/  FSETP.NAN.AND P2, PT, R22, R22, PT ;  /* 0x000000161600720b */ /* 0x000fe40003f48000 */
[----:B------:R-:W-:-:S02]  /*03a0*/  P2R R37, PR, RZ, 0x10 ;  /* 0x00000010ff257803 */ /* 0x000fc40000000000 */
[----:B------:R-:W-:Y:S02]  /*03b0*/  @!P4 SEL R22, R22, R5, P2 ;  /* 0x000000051616c207 */ /* 0x000fe40001000000 */
[----:B------:R-:W-:Y:S02]  /*03c0*/  CS2R R4, SRZ ;  /* 0x0000000000047805 */ /* 0x000fe4000001ff00 */
[C---:B------:R-:W-:Y:S02]  /*03d0*/  FSETP.GT.AND P4, PT, R18.reuse, R27, PT ;  /* 0x0000001b1200720b */ /* 0x040fe40003f84000 */
[----:B------:R-:W-:Y:S02]  /*03e0*/  FSETP.NAN.AND P2, PT, R18, R18, PT ;  /* 0x000000121200720b */ /* 0x000fe40003f48000 */
[----:B------:R-:W-:Y:S01]  /*03f0*/  P2R R40, PR, RZ, 0x10 ;  /* 0x00000010ff287803 */ /* 0x000fe20000000000 */
[C---:B------:R-:W-:Y:S01]  /*0400*/  VIADD R65, R17.reuse, 0x980 ;  /* 0x0000098011417836 */ /* 0x040fe20000000000 */
[----:B------:R-:W-:Y:S01]  /*0410*/  P2R R38, PR, RZ, 0x20 ;  /* 0x00000020ff267803 */ /* 0x000fe20000000000 */
[C---:B------:R-:W-:Y:S01]  /*0420*/  VIADD R63, R17.reuse, 0xbe0 ;  /* 0x00000be0113f7836 */ /* 0x040fe20000000000 */
[----:B------:R-:W-:Y:S01]  /*0430*/  LOP3.LUT R28, R12, 0x4, RZ, 0xfc, !PT ;  /* 0x000000040c1c7812 */ /* 0x000fe200078efcff */
[----:B------:R-:W-:Y:S01]  /*0440*/  VIADD R61, R17, 0xe40 ;  /* 0x00000e40113d7836 */ /* 0x000fe20000000000 */
[----:B------:R-:W-:-:S03]  /*0450*/  P2R R41, PR, RZ, 0x40 ;  /* 0x00000040ff297803 */ /* 0x000fc60000000000 */
[----:B------:R-:W-:Y:S02]  /*0460*/  @!P4 SEL R18, R18, R27, P2 ;  /* 0x0000001b1212c207 */ /* 0x000fe40001000000 */
[----:B------:R-:W-:-:S04]  /*0470*/  ISETP.GE.U32.AND P2, PT, R16, 0x4, PT ;  /* 0x000000041000780c */ /* 0x000fc80003f46070 */
[----:B------:R-:W-:-:S04]  /*0480*/  ISETP.GT.AND P2, PT, R23, -0x1, !P2 ;  /* 0xffffffff1700780c */ /* 0x000fc80005744270 */
[----:B------:R-:W-:-:S04]  /*0490*/  ISETP.LT.AND P2, PT, R12, 0x260, P2 ;  /* 0x000002600c00780c */ /* 0x000fc80001741270 */
[----:B------:R-:W-:-:S13]  /*04a0*/  ISETP.LT.AND P2, PT, R13, 0x10, P2 ;  /* 0x000000100d00780c */ /* 0x000fda0001741270 */
[----:B------:R1:W2:Y:S02]  /*04b0*/  @P2 LDG.E.EL.128 R4, desc[UR6][R10.64] ;  /* 0x000000060a042981 */ /* 0x0002a4000c2e1d00 */
[----:B-1----:R-:W-:-:S04]  /*04c0*/  IMAD.IADD R11, R12, 0x1, R65 ;  /* 0x000000010c0b7824 */ /* 0x002fc800078e0241 */
[----:B------:R-:W-:Y:S01]  /*04d0*/  IMAD.WIDE R10, R11, 0x4, R2 ;  /* 0x000000040b0a7825 */ /* 0x000fe200078e0202 */
[----:B--2---:R-:W-:Y:S02]  /*04e0*/  SEL R33, R7, 0xff800000, P2 ;  /* 0xff80000007217807 */ /* 0x004fe40001000000 */
[----:B------:R-:W-:Y:S02]  /*04f0*/  SEL R25, R6, 0xff800000, P2 ;  /* 0xff80000006197807 */ /* 0x000fe40001000000 */
[----:B------:R-:W-:Y:S02]  /*0500*/  CS2R R6, SRZ ;  /* 0x0000000000067805 */ /* 0x000fe4000001ff00 */
[-C--:B------:R-:W-:Y:S02]  /*0510*/  FSETP.NAN.AND P4, PT, R33, R33.reuse, PT ;  /* 0x000000212100720b */ /* 0x080fe40003f88000 */
[----:B------:R-:W-:Y:S02]  /*0520*/  FSETP.GEU.AND P5, PT, R18, R33, PT ;  /* 0x000000211200720b */ /* 0x000fe40003fae000 */
[----:B------:R-:W-:-:S02]  /*0530*/  SEL R19, R4, 0xff800000, P2 ;  /* 0xff80000004137807 */ /* 0x000fc40001000000 */
[----:B------:R-:W-:-:S07]  /*0540*/  P2R R42, PR, RZ, 0x20 ;  /* 0x00000020ff2a7803 */ /* 0x000fce0000000000 */
[----:B------:R-:W-:Y:S02]  /*0550*/  @!P4 SEL R33, R33, R18, !P5 ;  /* 0x000000122121c207 */ /* 0x000fe40006800000 */
[----:B------:R-:W-:Y:S02]  /*0560*/  SEL R18, R5, 0xff800000, P2 ;  /* 0xff80000005127807 */ /* 0x000fe40001000000 */
[----:B------:R-:W-:Y:S02]  /*0570*/  CS2R R4, SRZ ;  /* 0x0000000000047805 */ /* 0x000fe4000001ff00 */
[-C--:B------:R-:W-:Y:S02]  /*0580*/  FSETP.NAN.AND P4, PT, R25, R25.reuse, PT ;  /* 0x000000191900720b */ /* 0x080fe40003f88000 */
[----:B------:R-:W-:Y:S02]  /*0590*/  FSETP.GEU.AND P5, PT, R22, R25, PT ;  /* 0x000000191600720b */ /* 0x000fe40003fae000 */
[----:B------:R1:W2:Y:S02]  /*05a0*/  @P3 LDG.E.EL.128 R4, desc[UR6][R10.64] ;  /* 0x000000060a043981 */ /* 0x0002a4000c2e1d00 */
[----:B------:R-:W-:-:S07]  /*05b0*/  P2R R36, PR, RZ, 0x20 ;  /* 0x00000020ff247803 */ /* 0x000fce0000000000 */
[----:B------:R-:W-:Y:S02]  /*05c0*/  @!P4 SEL R25, R25, R22, !P5 ;  /* 0x000000161919c207 */ /* 0x000fe40006800000 */
[-C--:B------:R-:W-:Y:S02]  /*05d0*/  FSETP.NAN.AND P4, PT, R18, R18.reuse, PT ;  /* 0x000000121200720b */ /* 0x080fe40003f88000 */
[----:B------:R-:W-:-:S04]  /*05e0*/  FSETP.GEU.AND P5, PT, R21, R18, PT ;  /* 0x000000121500720b */ /* 0x000fc80003fae000 */
[----:B------:R-:W-:-:S07]  /*05f0*/  P2R R35, PR, RZ, 0x20 ;  /* 0x00000020ff237803 */ /* 0x000fce0000000000 */
[----:B------:R-:W-:Y:S02]  /*0600*/  @!P4 SEL R18, R18, R21, !P5 ;  /* 0x000000151212c207 */ /* 0x000fe40006800000 */
[-C--:B------:R-:W-:Y:S02]  /*0610*/  FSETP.NAN.AND P4, PT, R19, R19.reuse, PT ;  /* 0x000000131300720b */ /* 0x080fe40003f88000 */
[----:B------:R-:W-:-:S04]  /*0620*/  FSETP.GEU.AND P5, PT, R20, R19, PT ;  /* 0x000000131400720b */ /* 0x000fc80003fae000 */
[----:B------:R-:W-:-:S07]  /*0630*/  P2R R43, PR, RZ, 0x20 ;  /* 0x00000020ff2b7803 */ /* 0x000fce0000000000 */
[----:B------:R-:W-:Y:S01]  /*0640*/  @!P4 SEL R19, R19, R20, !P5 ;  /* 0x000000141313c207 */ /* 0x000fe20006800000 */
[----:B-1----:R-:W-:-:S04]  /*0650*/  IMAD.IADD R11, R12, 0x1, R63 ;  /* 0x000000010c0b7824 */ /* 0x002fc800078e023f */
[----:B------:R-:W-:Y:S01]  /*0660*/  IMAD.WIDE R10, R11, 0x4, R2 ;  /* 0x000000040b0a7825 */ /* 0x000fe200078e0202 */
[----:B--2---:R-:W-:-:S04]  /*0670*/  SEL R20, R4, 0xff800000, P3 ;  /* 0xff80000004147807 */ /* 0x004fc80001800000 */
[-C--:B------:R-:W-:Y:S02]  /*0680*/  FSETP.NAN.AND P4, PT, R20, R20.reuse, PT ;  /* 0x000000141400720b */ /* 0x080fe40003f88000 */
[----:B------:R-:W-:-:S11]  /*0690*/  FSETP.GEU.AND P5, PT, R19, R20, PT ;  /* 0x000000141300720b */ /* 0x000fd60003fae000 */
[----:B------:R-:W-:Y:S02]  /*06a0*/  @!P4 SEL R20, R20, R19, !P5 ;  /* 0x000000131414c207 */ /* 0x000fe40006800000 */
[----:B------:R-:W-:-:S04]  /*06b0*/  SEL R19, R5, 0xff800000, P3 ;  /* 0xff80000005137807 */ /* 0x000fc80001800000 */
[-C--:B------:R-:W-:Y:S02]  /*06c0*/  FSETP.NAN.AND P4, PT, R19, R19.reuse, PT ;  /* 0x000000131300720b */ /* 0x080fe40003f88000 */
[----:B------:R-:W-:Y:S02]  /*06d0*/  P2R R27, PR, RZ, 0x20 ;  /* 0x00000020ff1b7803 */ /* 0x000fe40000000000 */
[----:B------:R-:W-:Y:S02]  /*06e0*/  FSETP.GEU.AND P5, PT, R18, R19, PT ;  /* 0x000000131200720b */ /* 0x000fe40003fae000 */
[----:B------:R-:W-:Y:S02]  /*06f0*/  CS2R R4, SRZ ;  /* 0x0000000000047805 */ /* 0x000fe4000001ff00 */
[----:B------:R-:W-:-:S05]  /*0700*/  SEL R22, R7, 0xff800000, P3 ;  /* 0xff80000007167807 */ /* 0x000fca0001800000 */
[----:B------:R-:W-:Y:S02]  /*0710*/  @!P4 SEL R19, R19, R18, !P5 ;  /* 0x000000121313c207 */ /* 0x000fe40006800000 */
[----:B------:R-:W-:Y:S02]  /*0720*/  SEL R18, R6, 0xff800000, P3 ;  /* 0xff80000006127807 */ /* 0x000fe40001800000 */
[----:B------:R-:W-:-:S06]  /*0730*/  CS2R R6, SRZ ;  /* 0x0000000000067805 */ /* 0x000fcc000001ff00 */
[----:B------:R1:W2:Y:S01]  /*0740*/  @P3 LDG.E.EL.128 R4, desc[UR6][R10.64] ;  /* 0x000000060a043981 */ /* 0x0002a2000c2e1d00 */
[-C--:B------:R-:W-:Y:S02]  /*0750*/  FSETP.NAN.AND P4, PT, R18, R18.reuse, PT ;  /* 0x000000121200720b */ /* 0x080fe40003f88000 */
[----:B------:R-:W-:Y:S02]  /*0760*/  P2R R29, PR, RZ, 0x20 ;  /* 0x00000020ff1d7803 */ /* 0x000fe40000000000 */
[----:B------:R-:W-:-:S09]  /*0770*/  FSETP.GEU.AND P5, PT, R25, R18, PT ;  /* 0x000000121900720b */ /* 0x000fd20003fae000 */
[----:B------:R-:W-:Y:S02]  /*0780*/  @!P4 SEL R18, R18, R25, !P5 ;  /* 0x000000191212c207 */ /* 0x000fe40006800000 */
[-C--:B------:R-:W-:Y:S02]  /*0790*/  FSETP.NAN.AND P4, PT, R22, R22.reuse, PT ;  /* 0x000000161600720b */ /* 0x080fe40003f88000 */
[----:B------:R-:W-:Y:S02]  /*07a0*/  P2R R30, PR, RZ, 0x20 ;  /* 0x00000020ff1e7803 */ /* 0x000fe40000000000 */
[----:B------:R-:W-:-:S09]  /*07b0*/  FSETP.GEU.AND P5, PT, R33, R22, PT ;  /* 0x000000162100720b */ /* 0x000fd20003fae000 */
[----:B------:R-:W-:Y:S02]  /*07c0*/  @!P4 SEL R22, R22, R33, !P5 ;  /* 0x000000211616c207 */ /* 0x000fe40006800000 */
[----:B------:R-:W-:Y:S01]  /*07d0*/  P2R R31, PR, RZ, 0x20 ;  /* 0x00000020ff1f7803 */ /* 0x000fe20000000000 */
[----:B-1----:R-:W-:-:S04]  /*07e0*/  IMAD.IADD R11, R12, 0x1, R61 ;  /* 0x000000010c0b7824 */ /* 0x002fc800078e023d */
[----:B------:R-:W-:Y:S01]  /*07f0*/  IMAD.WIDE R10, R11, 0x4, R2 ;  /* 0x000000040b0a7825 */ /* 0x000fe200078e0202 */
[----:B--2---:R-:W-:-:S04]  /*0800*/  SEL R25, R7, 0xff800000, P3 ;  /* 0xff80000007197807 */ /* 0x004fc80001800000 */
[-C--:B------:R-:W-:Y:S02]  /*0810*/  FSETP.NAN.AND P4, PT, R25, R25.reuse, PT ;  /* 0x000000191900720b */ /* 0x080fe40003f88000 */
[----:B------:R-:W-:Y:S02]  /*0820*/  FSETP.GEU.AND P5, PT, R22, R25, PT ;  /* 0x000000191600720b */ /* 0x000fe40003fae000 */
[----:B------:R-:W-:-:S09]  /*0830*/  SEL R21, R6, 0xff800000, P3 ;  /* 0xff80000006157807 */ /* 0x000fd20001800000 */
[----:B------:R-:W-:Y:S02]  /*0840*/  @!P4 SEL R25, R25, R22, !P5 ;  /* 0x000000161919c207 */ /* 0x000fe40006800000 */
[-C--:B------:R-:W-:Y:S02]  /*0850*/  FSETP.NAN.AND P4, PT, R21, R21.reuse, PT ;  /* 0x000000151500720b */ /* 0x080fe40003f88000 */
[----:B------:R-:W-:Y:S02]  /*0860*/  P2R R32, PR, RZ, 0x20 ;  /* 0x00000020ff207803 */ /* 0x000fe40000000000 */
[----:B------:R-:W-:-:S09]  /*0870*/  FSETP.GEU.AND P5, PT, R18, R21, PT ;  /* 0x000000151200720b */ /* 0x000fd20003fae000 */
[----:B------:R-:W-:Y:S02]  /*0880*/  @!P4 SEL R21, R21, R18, !P5 ;  /* 0x000000121515c207 */ /* 0x000fe40006800000 */
[----:B------:R-:W-:-:S04]  /*0890*/  SEL R18, R5, 0xff800000, P3 ;  /* 0xff80000005127807 */ /* 0x000fc80001800000 */
[-C--:B------:R-:W-:Y:S02]  /*08a0*/  FSETP.NAN.AND P4, PT, R18, R18.reuse, PT ;  /* 0x000000121200720b */ /* 0x080fe40003f88000 */
[----:B------:R-:W-:Y:S02]  /*08b0*/  P2R R33, PR, RZ, 0x20 ;  /* 0x00000020ff217803 */ /* 0x000fe40000000000 */
[----:B------:R-:W-:Y:S02]  /*08c0*/  FSETP.GEU.AND P5, PT, R19, R18, PT ;  /* 0x000000121300720b */ /* 0x000fe40003fae000 */
[----:B------:R-:W-:-:S07]  /*08d0*/  CS2R R6, SRZ ;  /* 0x0000000000067805 */ /* 0x000fce000001ff00 */
        /* <DEDUP_REMOVED lines=8> */
[----:B------:R-:W-:Y:S02]  /*0960*/  P2R R39, PR, RZ, 0x20 ;  /* 0x00000020ff277803 */ /* 0x000fe40000000000 */
[----:B------:R-:W-:Y:S01]  /*0970*/  LEA R23, R23, 0x2, 0x1 ;  /* 0x0000000217177811 */ /* 0x000fe200078e08ff */
[----:B------:R-:W-:-:S04]  /*0980*/  VIADD R59, R17, 0x1300 ;  /* 0x00001300113b7836 */ /* 0x000fc80000000000 */
        /* <DEDUP_REMOVED lines=8> */
[----:B------:R-:W-:Y:S02]  /*0a10*/  SEL R5, RZ, 0x1, P1 ;  /* 0x00000001ff057807 */ /* 0x000fe40000800000 */
[----:B------:R-:W-:Y:S02]  /*0a20*/  ISETP.GE.AND P1, PT, R13, 0x10, PT ;  /* 0x000000100d00780c */ /* 0x000fe40003f26270 */
[----:B------:R-:W-:Y:S02]  /*0a30*/  P2R R44, PR, RZ, 0x20 ;  /* 0x00000020ff2c7803 */ /* 0x000fe40000000000 */
[----:B------:R-:W-:Y:S02]  /*0a40*/  FSETP.GEU.AND P5, PT, R18, R19, PT ;  /* 0x000000131200720b */ /* 0x000fe40003fae000 */
[----:B------:R-:W-:-:S02]  /*0a50*/  SEL R4, RZ, 0x1fffe, P1 ;  /* 0x0001fffeff047807 */ /* 0x000fc40000800000 */
[----:B------:R-:W-:Y:S02]  /*0a60*/  ISETP.GT.AND P1, PT, R8, -0x1, PT ;  /* 0xffffffff0800780c */ /* 0x000fe40003f24270 */
[----:B------:R-:W-:Y:S01]  /*0a70*/  @!P4 SEL R19, R19, R18, !P5 ;  /* 0x000000121313c207 */ /* 0x000fe20006800000 */
[----:B------:R-:W-:Y:S01]  /*0a80*/  IMAD.IADD R4, R4, 0x1, R5 ;  /* 0x0000000104047824 */ /* 0x000fe200078e0205 */
[----:B------:R-:W-:Y:S02]  /*0a90*/  SEL R18, R6, 0xff800000, P2 ;  /* 0xff80000006127807 */ /* 0x000fe40001000000 */
[----:B------:R-:W-:Y:S02]  /*0aa0*/  SEL R6, RZ, 0x7fff8, !P1 ;  /* 0x0007fff8ff067807 */ /* 0x000fe40004800000 */
[----:B------:R-:W-:Y:S02]  /*0ab0*/  ISETP.GE.U32.AND P1, PT, R23, 0x4, PT ;  /* 0x000000041700780c */ /* 0x000fe40003f26070 */
[----:B------:R-:W-:-:S02]  /*0ac0*/  SEL R22, R7, 0xff800000, P2 ;  /* 0xff80000007167807 */ /* 0x000fc40001000000 */
[----:B------:R-:W-:Y:S02]  /*0ad0*/  SEL R7, RZ, 0x4, P1 ;  /* 0x00000004ff077807 */ /* 0x000fe40000800000 */
[----:B------:R-:W-:-:S04]  /*0ae0*/  LOP3.LUT R4, R4, 0x3, RZ, 0xc0, !PT ;  /* 0x0000000304047812 */ /* 0x000fc800078ec0ff */
[----:B------:R-:W-:-:S04]  /*0af0*/  IADD3 R6, R4, R6, R7 ;  /* 0x0000000604067210 */ /* 0x000fc80007ffe007 */
[----:B------:R-:W-:-:S04]  /*0b00*/  LOP3.LUT R8, R6, 0xf, RZ, 0xc0, !PT ;  /* 0x0000000f06087812 */ /* 0x000fc800078ec0ff */
[----:B------:R-:W-:Y:S02]  /*0b10*/  ISETP.NE.AND P1, PT, R8, 0xf, PT ;  /* 0x0000000f0800780c */ /* 0x000fe40003f25270 */
[----:B------:R-:W-:Y:S02]  /*0b20*/  CS2R R4, SRZ ;  /* 0x0000000000047805 */ /* 0x000fe4000001ff00 */
[----:B------:R-:W-:-:S09]  /*0b30*/  CS2R R6, SRZ ;  /* 0x0000000000067805 */ /* 0x000fd2000001ff00 */
[----:B------:R1:W2:Y:S01]  /*0b40*/  @!P1 LDG.E.EL.128 R4, desc[UR6][R10.64] ;  /* 0x000000060a049981 */ /* 0x0002a2000c2e1d00 */
        /* <DEDUP_REMOVED lines=9> */
[----:B------:R-:W-:-:S04]  /*0be0*/  VIADD R57, R17, 0x1560 ;  /* 0x0000156011397836 */ /* 0x000fc80000000000 */
[----:B-1----:R-:W-:-:S04]  /*0bf0*/  IMAD.IADD R11, R12, 0x1, R57 ;  /* 0x000000010c0b7824 */ /* 0x002fc800078e0239 */
[----:B------:R-:W-:Y:S01]  /*0c00*/  IMAD.WIDE R10, R11, 0x4, R2 ;  /* 0x000000040b0a7825 */ /* 0x000fe200078e0202 */
[----:B--2---:R-:W-:-:S04]  /*0c10*/  SEL R69, R7, 0xff800000, !P1 ;  /* 0xff80000007457807 */ /* 0x004fc80004800000 */
[-C--:B------:R-:W-:Y:S02]  /*0c20*/  FSETP.NAN.AND P4, PT, R69, R69.reuse, PT ;  /* 0x000000454500720b */ /* 0x080fe40003f88000 */
[----:B------:R-:W-:Y:S02]  /*0c30*/  FSETP.GEU.AND P5, PT, R22, R69, PT ;  /* 0x000000451600720b */ /* 0x000fe40003fae000 */
[----:B------:R-:W-:-:S09]  /*0c40*/  SEL R21, R6, 0xff800000, !P1 ;  /* 0xff80000006157807 */ /* 0x000fd20004800000 */
[----:B------:R-:W-:Y:S02]  /*0c50*/  @!P4 SEL R69, R69, R22, !P5 ;  /* 0x000000164545c207 */ /* 0x000fe40006800000 */
[-C--:B------:R-:W-:Y:S02]  /*0c60*/  FSETP.NAN.AND P4, PT, R21, R21.reuse, PT ;  /* 0x000000151500720b */ /* 0x080fe40003f88000 */
[----:B------:R-:W-:Y:S02]  /*0c70*/  P2R R48, PR, RZ, 0x20 ;  /* 0x00000020ff307803 */ /* 0x000fe40000000000 */
[----:B------:R-:W-:Y:S02]  /*0c80*/  FSETP.GEU.AND P5, PT, R18, R21, PT ;  /* 0x000000151200720b */ /* 0x000fe40003fae000 */
[----:B------:R-:W-:-:S07]  /*0c90*/  SEL R8, R5, 0xff800000, !P1 ;  /* 0xff80000005087807 */ /* 0x000fce0004800000 */
[----:B------:R-:W-:Y:S02]  /*0ca0*/  @!P4 SEL R21, R21, R18, !P5 ;  /* 0x000000121515c207 */ /* 0x000fe40006800000 */
[-C--:B------:R-:W-:Y:S02]  /*0cb0*/  FSETP.NAN.AND P4, PT, R8, R8.reuse, PT ;  /* 0x000000080800720b */ /* 0x080fe40003f88000 */
[----:B------:R-:W-:Y:S02]  /*0cc0*/  P2R R49, PR, RZ, 0x20 ;  /* 0x00000020ff317803 */ /* 0x000fe40000000000 */
[----:B------:R-:W-:Y:S02]  /*0cd0*/  FSETP.GEU.AND P5, PT, R19, R8, PT ;  /* 0x000000081300720b */ /* 0x000fe40003fae000 */
[----:B------:R-:W-:-:S07]  /*0ce0*/  CS2R R6, SRZ ;  /* 0x0000000000067805 */ /* 0x000fce000001ff00 */
[----:B------:R-:W-:Y:S02]  /*0cf0*/  @!P4 SEL R8, R8, R19, !P5 ;  /* 0x000000130808c207 */ /* 0x000fe40006800000 */
[----:B------:R-:W-:Y:S02]  /*0d00*/  SEL R19, R4, 0xff800000, !P1 ;  /* 0xff80000004137807 */ /* 0x000fe40004800000 */
[----:B------:R-:W-:-:S06]  /*0d10*/  CS2R R4, SRZ ;  /* 0x0000000000047805 */ /* 0x000fcc000001ff00 */
[----:B------:R1:W2:Y:S01]  /*0d20*/  @!P1 LDG.E.EL.128 R4, desc[UR6][R10.64] ;  /* 0x000000060a049981 */ /* 0x0002a2000c2e1d00 */
[-C--:B------:R-:W-:Y:S02]  /*0d30*/  FSETP.NAN.AND P4, PT, R19, R19.reuse, PT ;  /* 0x000000131300720b */ /* 0x080fe40003f88000 */
[----:B------:R-:W-:Y:S02]  /*0d40*/  P2R R50, PR, RZ, 0x20 ;  /* 0x00000020ff327803 */ /* 0x000fe40000000000 */
[----:B------:R-:W-:-:S09]  /*0d50*/  FSETP.GEU.AND P5, PT, R20, R19, PT ;  /* 0x000000131400720b */ /* 0x000fd20003fae000 */
[----:B------:R-:W-:Y:S02]  /*0d60*/  @!P4 SEL R19, R19, R20, !P5 ;  /* 0x000000141313c207 */ /* 0x000fe40006800000 */
[----:B------:R-:W-:Y:S02]  /*0d70*/  P2R R51, PR, RZ, 0x20 ;  /* 0x00000020ff337803 */ /* 0x000fe40000000000 */
[----:B-1----:R-:W-:Y:S02]  /*0d80*/  CS2R R10, SRZ ;  /* 0x00000000000a7805 */ /* 0x002fe4000001ff00 */
        /* <DEDUP_REMOVED lines=12> */
[----:B------:R-:W-:Y:S01]  /*0e50*/  FSETP.GEU.AND P5, PT, R21, R24, PT ;  /* 0x000000181500720b */ /* 0x000fe20003fae000 */
[----:B------:R-:W-:Y:S01]  /*0e60*/  IMAD.IADD R19, R28, 0x1, R17 ;  /* 0x000000011c137824 */ /* 0x000fe200078e0211 */
[----:B------:R-:W-:Y:S02]  /*0e70*/  SEL R26, R7, 0xff800000, !P1 ;  /* 0xff800000071a7807 */ /* 0x000fe40004800000 */
[----:B------:R-:W-:-:S02]  /*0e80*/  CS2R R4, SRZ ;  /* 0x0000000000047805 */ /* 0x000fc4000001ff00 */
[----:B------:R-:W-:-:S03]  /*0e90*/  CS2R R6, SRZ ;  /* 0x0000000000067805 */ /* 0x000fc6000001ff00 */
[----:B------:R-:W-:Y:S01]  /*0ea0*/  @!P4 SEL R24, R24, R21, !P5 ;  /* 0x000000151818c207 */ /* 0x000fe20006800000 */
[----:B------:R-:W-:Y:S01]  /*0eb0*/  IMAD.IADD R21, R28, 0x1, R9 ;  /* 0x000000011c157824 */ /* 0x000fe200078e0209 */
[----:B------:R-:W-:Y:S01]  /*0ec0*/  CS2R R8, SRZ ;  /* 0x0000000000087805 */ /* 0x000fe2000001ff00 */
[----:B------:R-:W-:-:S04]  /*0ed0*/  IMAD.WIDE R18, R19, 0x4, R2 ;  /* 0x0000000413127825 */ /* 0x000fc800078e0202 */
[----:B------:R-:W-:Y:S01]  /*0ee0*/  IMAD.WIDE R20, R21, 0x4, R2 ;  /* 0x0000000415147825 */ /* 0x000fe200078e0202 */
[----:B------:R-:W2:Y:S04]  /*0ef0*/  @P3 LDG.E.EL.128 R4, desc[UR6][R18.64] ;  /* 0x0000000612043981 */ /* 0x000ea8000c2e1d00 */
[----:B------:R-:W3:Y:S01]  /*0f00*/  @P3 LDG.E.EL.128 R8, desc[UR6][R20.64] ;  /* 0x0000000614083981 */ /* 0x000ee2000c2e1d00 */
[-C--:B------:R-:W-:Y:S02]  /*0f10*/  FSETP.NAN.AND P4, PT, R26, R26.reuse, PT ;  /* 0x0000001a1a00720b */ /* 0x080fe40003f88000 */
[----:B------:R-:W-:Y:S02]  /*0f20*/  P2R R54, PR, RZ, 0x20 ;  /* 0x00000020ff367803 */ /* 0x000fe40000000000 */
[----:B------:R-:W-:-:S04]  /*0f30*/  FSETP.GEU.AND P5, PT, R69, R26, PT ;  /* 0x0000001a4500720b */ /* 0x000fc80003fae000 */
[----:B------:R-:W-:-:S05]  /*0f40*/  P2R R55, PR, RZ, 0x20 ;  /* 0x00000020ff377803 */ /* 0x000fca0000000000 */
[----:B------:R-:W-:Y:S02]  /*0f50*/  @!P4 SEL R26, R26, R69, !P5 ;  /* 0x000000451a1ac207 */ /* 0x000fe40006800000 */
[----:B--2---:R-:W-:Y:S02]  /*0f60*/  SEL R69, R4, 0xff800000, P3 ;  /* 0xff80000004457807 */ /* 0x004fe40001800000 */
[----:B---3--:R-:W-:-:S04]  /*0f70*/  SEL R62, R8, 0xff800000, P3 ;  /* 0xff800000083e7807 */ /* 0x008fc80001800000 */
[C---:B------:R-:W-:Y:S02]  /*0f80*/  FSETP.GT.AND P5, PT, R62.reuse, R69, PT ;  /* 0x000000453e00720b */ /* 0x040fe40003fa4000 */
[----:B------:R-:W-:Y:S02]  /*0f90*/  FSETP.NAN.AND P4, PT, R62, R62, PT ;  /* 0x0000003e3e00720b */ /* 0x000fe40003f88000 */
[----:B------:R-:W-:Y:S02]  /*0fa0*/  SEL R5, R5, 0xff800000, P3 ;  /* 0xff80000005057807 */ /* 0x000fe40001800000 */
[----:B------:R-:W-:Y:S02]  /*0fb0*/  SEL R60, R9, 0xff800000, P3 ;  /* 0xff800000093c7807 */ /* 0x000fe40001800000 */
[----:B------:R-:W-:-:S05]  /*0fc0*/  P2R R18, PR, RZ, 0x20 ;  /* 0x00000020ff127803 */ /* 0x000fca0000000000 */
[----:B------:R-:W-:Y:S02]  /*0fd0*/  @!P5 SEL R62, R62, R69, P4 ;  /* 0x000000453e3ed207 */ /* 0x000fe40002000000 */
[C---:B------:R-:W-:Y:S02]  /*0fe0*/  FSETP.GT.AND P5, PT, R60.reuse, R5, PT ;  /* 0x000000053c00720b */ /* 0x040fe40003fa4000 */
[----:B------:R-:W-:Y:S02]  /*0ff0*/  FSETP.NAN.AND P4, PT, R60, R60, PT ;  /* 0x0000003c3c00720b */ /* 0x000fe40003f88000 */
[----:B------:R-:W-:Y:S02]  /*1000*/  SEL R20, R10, 0xff800000, P3 ;  /* 0xff8000000a147807 */ /* 0x000fe40001800000 */
[----:B------:R-:W-:-:S07]  /*1010*/  P2R R19, PR, RZ, 0x20 ;  /* 0x00000020ff137803 */ /* 0x000fce0000000000 */
[----:B------:R-:W-:Y:S02]  /*1020*/  @!P5 SEL R60, R60, R5, P4 ;  /* 0x000000053c3cd207 */ /* 0x000fe40002000000 */
[----:B------:R-:W-:-:S04]  /*1030*/  SEL R5, R6, 0xff800000, P3 ;  /* 0xff80000006057807 */ /* 0x000fc80001800000 */
[C---:B------:R-:W-:Y:S02]  /*1040*/  FSETP.GT.AND P5, PT, R20.reuse, R5, PT ;  /* 0x000000051400720b */ /* 0x040fe40003fa4000 */
[----:B------:R-:W-:Y:S02]  /*1050*/  FSETP.NAN.AND P4, PT, R20, R20, PT ;  /* 0x000000141400720b */ /* 0x000fe40003f88000 */
[----:B------:R-:W-:Y:S02]  /*1060*/  SEL R7, R7, 0xff800000, P3 ;  /* 0xff80000007077807 */ /* 0x000fe40001800000 */
[----:B------:R-:W-:Y:S02]  /*1070*/  SEL R56, R11, 0xff800000, P3 ;  /* 0xff8000000b387807 */ /* 0x000fe40001800000 */
[----:B------:R-:W-:-:S05]  /*1080*/  P2R R10, PR, RZ, 0x20 ;  /* 0x00000020ff0a7803 */ /* 0x000fca0000000000 */
[----:B------:R-:W-:Y:S02]  /*1090*/  @!P5 SEL R20, R20, R5, P4 ;  /* 0x000000051414d207 */ /* 0x000fe40002000000 */
[C---:B------:R-:W-:Y:S02]  /*10a0*/  FSETP.GT.AND P5, PT, R56.reuse, R7, PT ;  /* 0x000000073800720b */ /* 0x040fe40003fa4000 */
[----:B------:R-:W-:Y:S01]  /*10b0*/  FSETP.NAN.AND P4, PT, R56, R56, PT ;  /* 0x000000383800720b */ /* 0x000fe20003f88000 */
[----:B------:R-:W-:Y:S01]  /*10c0*/  IMAD.IADD R9, R28, 0x1, R67 ;  /* 0x000000011c097824 */ /* 0x000fe200078e0243 */
[----:B------:R-:W-:-:S03]  /*10d0*/  CS2R R4, SRZ ;  /* 0x0000000000047805 */ /* 0x000fc6000001ff00 */
[----:B------:R-:W-:-:S06]  /*10e0*/  IMAD.WIDE R8, R9, 0x4, R2 ;  /* 0x0000000409087825 */ /* 0x000fcc00078e0202 */
[----:B------:R-:W-:Y:S02]  /*10f0*/  @!P5 SEL R56, R56, R7, P4 ;  /* 0x000000073838d207 */ /* 0x000fe40002000000 */
[----:B------:R-:W-:-:S06]  /*1100*/  CS2R R6, SRZ ;  /* 0x0000000000067805 */ /* 0x000fcc000001ff00 */
[----:B------:R1:W2:Y:S02]  /*1110*/  @P2 LDG.E.EL.128 R4, desc[UR6][R8.64] ;  /* 0x0000000608042981 */ /* 0x0002a4000c2e1d00 */
[----:B-1----:R-:W-:-:S04]  /*1120*/  IMAD.IADD R9, R28, 0x1, R65 ;  /* 0x000000011c097824 */ /* 0x002fc800078e0241 */
[----:B------:R-:W-:Y:S01]  /*1130*/  IMAD.WIDE R8, R9, 0x4, R2 ;  /* 0x0000000409087825 */ /* 0x000fe200078e0202 */
[----:B--2---:R-:W-:Y:S02]  /*1140*/  SEL R73, R7, 0xff800000, P2 ;  /* 0xff80000007497807 */ /* 0x004fe40001000000 */
[----:B------:R-:W-:Y:S02]  /*1150*/  SEL R71, R6, 0xff800000, P2 ;  /* 0xff80000006477807 */ /* 0x000fe40001000000 */
[----:B------:R-:W-:Y:S02]  /*1160*/  CS2R R6, SRZ ;  /* 0x0000000000067805 */ /* 0x000fe4000001ff00 */
[----:B------:R-:W-:Y:S02]  /*1170*/  SEL R69, R5, 0xff800000, P2 ;  /* 0xff80000005457807 */ /* 0x000fe40001000000 */
        /* <DEDUP_REMOVED lines=9> */
[----:B------:R-:W-:Y:S01]  /*1210*/  FSETP.GEU.AND P5, PT, R20, R71, PT ;  /* 0x000000471400720b */ /* 0x000fe20003fae000 */
[----:B-1----:R-:W-:-:S04]  /*1220*/  IMAD.IADD R9, R28, 0x1, R63 ;  /* 0x000000011c097824 */ /* 0x002fc800078e023f */
[----:B------:R-:W-:-:S04]  /*1230*/  IMAD.WIDE R8, R9, 0x4, R2 ;  /* 0x0000000409087825 */ /* 0x000fc800078e0202 */
[----:B------:R-:W-:Y:S02]  /*1240*/  @!P4 SEL R71, R71, R20, !P5 ;  /* 0x000000144747c207 */ /* 0x000fe40006800000 */
[-C--:B------:R-:W-:Y:S02]  /*1250*/  FSETP.NAN.AND P4, PT, R69, R69.reuse, PT ;  /* 0x000000454500720b */ /* 0x080fe40003f88000 */
[----:B------:R-:W-:Y:S02]  /*1260*/  P2R R56, PR, RZ, 0x20 ;  /* 0x00000020ff387803 */ /* 0x000fe40000000000 */
[----:B------:R-:W-:-:S09]  /*1270*/  FSETP.GEU.AND P5, PT, R60, R69, PT ;  /* 0x000000453c00720b */ /* 0x000fd20003fae000 */
[----:B------:R-:W-:Y:S02]  /*1280*/  @!P4 SEL R69, R69, R60, !P5 ;  /* 0x0000003c4545c207 */ /* 0x000fe40006800000 */
[-C--:B------:R-:W-:Y:S02]  /*1290*/  FSETP.NAN.AND P4, PT, R67, R67.reuse, PT ;  /* 0x000000434300720b */ /* 0x080fe40003f88000 */
[----:B------:R-:W-:Y:S02]  /*12a0*/  P2R R58, PR, RZ, 0x20 ;  /* 0x00000020ff3a7803 */ /* 0x000fe40000000000 */
[----:B------:R-:W-:Y:S02]  /*12b0*/  FSETP.GEU.AND P5, PT, R62, R67, PT ;  /* 0x000000433e00720b */ /* 0x000fe40003fae000 */
[----:B--2---:R-:W-:Y:S02]  /*12c0*/  SEL R20, R4, 0xff800000, P3 ;  /* 0xff80000004147807 */ /* 0x004fe40001800000 */
[----:B------:R-:W-:-:S02]  /*12d0*/  SEL R70, R5, 0xff800000, P3 ;  /* 0xff80000005467807 */ /* 0x000fc40001800000 */
[----:B------:R-:W-:Y:S02]  /*12e0*/  CS2R R4, SRZ ;  /* 0x0000000000047805 */ /* 0x000fe4000001ff00 */
[----:B------:R-:W-:Y:S02]  /*12f0*/  SEL R68, R6, 0xff800000, P3 ;  /* 0xff80000006447807 */ /* 0x000fe40001800000 */
[----:B------:R-:W-:Y:S02]  /*1300*/  SEL R72, R7, 0xff800000, P3 ;  /* 0xff80000007487807 */ /* 0x000fe40001800000 */
[----:B------:R-:W-:-:S06]  /*1310*/  CS2R R6, SRZ ;  /* 0x0000000000067805 */ /* 0x000fcc000001ff00 */
[----:B------:R1:W2:Y:S01]  /*1320*/  @P3 LDG.E.EL.128 R4, desc[UR6][R8.64] ;  /* 0x0000000608043981 */ /* 0x0002a2000c2e1d00 */
[----:B------:R-:W-:Y:S02]  /*1330*/  @!P4 SEL R67, R67, R62, !P5 ;  /* 0x0000003e4343c207 */ /* 0x000fe40006800000 */
        /* <DEDUP_REMOVED lines=18> */
[----:B--2---:R-:W-:Y:S02]  /*1460*/  SEL R77, R7, 0xff800000, P3 ;  /* 0xff800000074d7807 */ /* 0x004fe40001800000 */
[----:B------:R-:W-:Y:S02]  /*1470*/  SEL R71, R4, 0xff800000, P3 ;  /* 0xff80000004477807 */ /* 0x000fe40001800000 */
[----:B------:R-:W-:Y:S02]  /*1480*/  SEL R73, R5, 0xff800000, P3 ;  /* 0xff80000005497807 */ /* 0x000fe40001800000 */
[----:B------:R-:W-:Y:S02]  /*1490*/  CS2R R4, SRZ ;  /* 0x0000000000047805 */ /* 0x000fe4000001ff00 */
[----:B------:R-:W-:-:S02]  /*14a0*/  SEL R75, R6, 0xff800000, P3 ;  /* 0xff800000064b7807 */ /* 0x000fc40001800000 */
[----:B------:R-:W-:-:S06]  /*14b0*/  CS2R R6, SRZ ;  /* 0x0000000000067805 */ /* 0x000fcc000001ff00 */
[----:B------:R1:W2:Y:S01]  /*14c0*/  @P2 LDG.E.EL.128 R4, desc[UR6][R8.64] ;  /* 0x0000000608042981 */ /* 0x0002a2000c2e1d00 */
[-C--:B------:R-:W-:Y:S02]  /*14d0*/  FSETP.NAN.AND P3, PT, R77, R77.reuse, PT ;  /* 0x0000004d4d00720b */ /* 0x080fe40003f68000 */
[----:B------:R-:W-:Y:S02]  /*14e0*/  P2R R62, PR, RZ, 0x20 ;  /* 0x00000020ff3e7803 */ /* 0x000fe40000000000 */
[----:B------:R-:W-:-:S09]  /*14f0*/  FSETP.GEU.AND P5, PT, R72, R77, PT ;  /* 0x0000004d4800720b */ /* 0x000fd20003fae000 */
[----:B------:R-:W-:Y:S02]  /*1500*/  @!P3 SEL R77, R77, R72, !P5 ;  /* 0x000000484d4db207 */ /* 0x000fe40006800000 */
[-C--:B------:R-:W-:Y:S02]  /*1510*/  FSETP.NAN.AND P3, PT, R75, R75.reuse, PT ;  /* 0x0000004b4b00720b */ /* 0x080fe40003f68000 */
[----:B------:R-:W-:-:S11]  /*1520*/  FSETP.GEU.AND P4, PT, R68, R75, PT ;  /* 0x0000004b4400720b */ /* 0x000fd60003f8e000 */
        /* <DEDUP_REMOVED lines=13> */
[----:B------:R-:W-:Y:S02]  /*1600*/  CS2R R4, SRZ ;  /* 0x0000000000047805 */ /* 0x000fe4000001ff00 */
[----:B------:R-:W-:Y:S02]  /*1610*/  SEL R76, R6, 0xff800000, P2 ;  /* 0xff800000064c7807 */ /* 0x000fe40001000000 */
[----:B------:R-:W-:-:S02]  /*1620*/  SEL R61, R7, 0xff800000, P2 ;  /* 0xff800000073d7807 */ /* 0x000fc40001000000 */
[----:B------:R-:W-:-:S06]  /*1630*/  CS2R R6, SRZ ;  /* 0x0000000000067805 */ /* 0x000fcc000001ff00 */
[----:B------:R1:W2:Y:S02]  /*1640*/  @!P1 LDG.E.EL.128 R4, desc[UR6][R8.64] ;  /* 0x0000000608049981 */ /* 0x0002a4000c2e1d00 */
[----:B-1----:R-:W-:-:S04]  /*1650*/  IMAD.IADD R9, R28, 0x1, R57 ;  /* 0x000000011c097824 */ /* 0x002fc800078e0239 */
[----:B------:R-:W-:Y:S01]  /*1660*/  IMAD.WIDE R8, R9, 0x4, R2 ;  /* 0x0000000409087825 */ /* 0x000fe200078e0202 */
        /* <DEDUP_REMOVED lines=11> */
[----:B------:R-:W-:Y:S02]  /*1720*/  FSETP.NAN.AND P2, PT, R61, R61, PT ;  /* 0x0000003d3d00720b */ /* 0x000fe40003f48000 */
[----:B--2---:R-:W-:Y:S02]  /*1730*/  SEL R78, R7, 0xff800000, !P1 ;  /* 0xff800000074e7807 */ /* 0x004fe40004800000 */
[----:B------:R-:W-:Y:S02]  /*1740*/  SEL R83, R6, 0xff800000, !P1 ;  /* 0xff80000006537807 */ /* 0x000fe40004800000 */
[----:B------:R-:W-:Y:S02]  /*1750*/  CS2R R6, SRZ ;  /* 0x0000000000067805 */ /* 0x000fe4000001ff00 */
[----:B------:R-:W-:-:S02]  /*1760*/  SEL R82, R5, 0xff800000, !P1 ;  /* 0xff80000005527807 */ /* 0x000fc40004800000 */
[----:B------:R-:W-:Y:S02]  /*1770*/  SEL R79, R4, 0xff800000, !P1 ;  /* 0xff800000044f7807 */ /* 0x000fe40004800000 */
[----:B------:R-:W-:-:S06]  /*1780*/  CS2R R4, SRZ ;  /* 0x0000000000047805 */ /* 0x000fcc000001ff00 */
[----:B------:R-:W2:Y:S01]  /*1790*/  @!P1 LDG.E.EL.128 R4, desc[UR6][R8.64] ;  /* 0x0000000608049981 */ /* 0x000ea2000c2e1d00 */
[----:B------:R-:W-:Y:S02]  /*17a0*/  P2R R72, PR, RZ, 0x8 ;  /* 0x00000008ff487803 */ /* 0x000fe40000000000 */
[----:B------:R-:W-:-:S04]  /*17b0*/  FSETP.GEU.AND P3, PT, R77, R61, PT ;  /* 0x0000003d4d00720b */ /* 0x000fc80003f6e000 */
        /* <DEDUP_REMOVED lines=17> */
[----:B------:R-:W-:Y:S02]  /*18d0*/  P2R R77, PR, RZ, 0x8 ;  /* 0x00000008ff4d7803 */ /* 0x000fe40000000000 */
[----:B------:R-:W-:Y:S02]  /*18e0*/  P2R R70, PR, RZ, 0x10 ;  /* 0x00000010ff467803 */ /* 0x000fe40000000000 */
[----:B------:R-:W-:Y:S02]  /*18f0*/  LOP3.LUT R16, R23, R16, RZ, 0xfc, !PT ;  /* 0x0000001017107212 */ /* 0x000fe400078efcff */
[----:B--2---:R-:W-:Y:S02]  /*1900*/  SEL R20, R4, 0xff800000, !P1 ;  /* 0xff80000004147807 */ /* 0x004fe40004800000 */
[----:B------:R-:W-:-:S02]  /*1910*/  SEL R57, R5, 0xff800000, !P1 ;  /* 0xff80000005397807 */ /* 0x000fc40004800000 */
[----:B------:R-:W-:Y:S02]  /*1920*/  SEL R59, R6, 0xff800000, !P1 ;  /* 0xff800000063b7807 */ /* 0x000fe40004800000 */
[----:B------:R-:W-:Y:S02]  /*1930*/  SEL R61, R7, 0xff800000, !P1 ;  /* 0xff800000073d7807 */ /* 0x000fe40004800000 */
[-C--:B------:R-:W-:Y:S02]  /*1940*/  FSETP.NAN.AND P1, PT, R20, R20.reuse, PT ;  /* 0x000000141400720b */ /* 0x080fe40003f28000 */
[----:B------:R-:W-:Y:S02]  /*1950*/  FSETP.NAN.AND P3, PT, R57, R57, PT ;  /* 0x000000393900720b */ /* 0x000fe40003f68000 */
[----:B------:R-:W-:-:S09]  /*1960*/  FSETP.GEU.AND P2, PT, R79, R20, PT ;  /* 0x000000144f00720b */ /* 0x000fd20003f4e000 */
[----:B------:R-:W-:Y:S02]  /*1970*/  @!P1 SEL R20, R20, R79, !P2 ;  /* 0x0000004f14149207 */ /* 0x000fe40005000000 */
[----:B------:R-:W-:-:S04]  /*1980*/  FSETP.GEU.AND P1, PT, R82, R57, PT ;  /* 0x000000395200720b */ /* 0x000fc80003f2e000 */
[----:B------:R-:W-:Y:S02]  /*1990*/  @!P3 SEL R57, R57, R82, !P1 ;  /* 0x000000523939b207 */ /* 0x000fe40004800000 */
[-C--:B------:R-:W-:Y:S02]  /*19a0*/  FSETP.NAN.AND P3, PT, R59, R59.reuse, PT ;  /* 0x0000003b3b00720b */ /* 0x080fe40003f68000 */
[----:B------:R-:W-:Y:S02]  /*19b0*/  FSETP.GEU.AND P4, PT, R83, R59, PT ;  /* 0x0000003b5300720b */ /* 0x000fe40003f8e000 */
[----:B------:R-:W-:-:S09]  /*19c0*/  P2R R80, PR, RZ, 0x2 ;  /* 0x00000002ff507803 */ /* 0x000fd20000000000 */
[----:B------:R-:W-:Y:S02]  /*19d0*/  @!P3 SEL R59, R59, R83, !P4 ;  /* 0x000000533b3bb207 */ /* 0x000fe40006000000 */
[-C--:B------:R-:W-:Y:S02]  /*19e0*/  FSETP.NAN.AND P3, PT, R61, R61.reuse, PT ;  /* 0x0000003d3d00720b */ /* 0x080fe40003f68000 */
[----:B------:R-:W-:Y:S01]  /*19f0*/  FSETP.GEU.AND P1, PT, R78, R61, PT ;  /* 0x0000003d4e00720b */ /* 0x000fe20003f2e000 */
[----:B------:R-:W-:Y:S01]  /*1a00*/  VIADD R79, R17, 0x17c0 ;  /* 0x000017c0114f7836 */ /* 0x000fe20000000000 */
[----:B------:R-:W-:-:S03]  /*1a10*/  CS2R R4, SRZ ;  /* 0x0000000000047805 */ /* 0x000fc6000001ff00 */
[----:B------:R-:W-:-:S06]  /*1a20*/  IMAD.IADD R9, R12, 0x1, R79 ;  /* 0x000000010c097824 */ /* 0x000fcc00078e024f */
[----:B------:R-:W-:Y:S02]  /*1a30*/  @!P3 SEL R61, R61, R78, !P1 ;  /* 0x0000004e3d3db207 */ /* 0x000fe40004800000 */
[----:B------:R-:W-:Y:S02]  /*1a40*/  ISETP.LT.U32.AND P3, PT, R16, 0x4, P0 ;  /* 0x000000041000780c */ /* 0x000fe40000761070 */
[----:B------:R-:W-:Y:S01]  /*1a50*/  CS2R R6, SRZ ;  /* 0x0000000000067805 */ /* 0x000fe2000001ff00 */
[----:B------:R-:W-:-:S10]  /*1a60*/  IMAD.WIDE R8, R9, 0x4, R2 ;  /* 0x0000000409087825 */ /* 0x000fd400078e0202 */
[----:B------:R-:W2:Y:S01]  /*1a70*/  @P3 LDG.E.EL.128 R4, desc[UR6][R8.64] ;  /* 0x0000000608043981 */ /* 0x000ea2000c2e1d00 */
[----:B------:R-:W-:-:S04]  /*1a80*/  IMAD.IADD R79, R28, 0x1, R79 ;  /* 0x000000011c4f7824 */ /* 0x000fc800078e024f */
[----:B------:R-:W-:Y:S01]  /*1a90*/  IMAD.WIDE R2, R79, 0x4, R2 ;  /* 0x000000044f027825 */ /* 0x000fe200078e0202 */
[----:B------:R-:W-:Y:S02]  /*1aa0*/  P2R R82, PR, RZ, 0x10 ;  /* 0x00000010ff527803 */ /* 0x000fe40000000000 */
[----:B------:R-:W-:Y:S02]  /*1ab0*/  P2R R83, PR, RZ, 0x2 ;  /* 0x00000002ff537803 */ /* 0x000fe40000000000 */
[----:B------:R-:W-:Y:S02]  /*1ac0*/  P2R R78, PR, RZ, 0x1 ;  /* 0x00000001ff4e7803 */ /* 0x000fe40000000000 */
[----:B--2---:R-:W-:Y:S02]  /*1ad0*/  SEL R17, R4, 0xff800000, P3 ;  /* 0xff80000004117807 */ /* 0x004fe40001800000 */
[----:B------:R-:W-:Y:S02]  /*1ae0*/  SEL R16, R5, 0xff800000, P3 ;  /* 0xff80000005107807 */ /* 0x000fe40001800000 */
[----:B------:R-:W-:-:S02]  /*1af0*/  CS2R R4, SRZ ;  /* 0x0000000000047805 */ /* 0x000fc4000001ff00 */
[----:B------:R-:W-:Y:S02]  /*1b00*/  SEL R23, R6, 0xff800000, P3 ;  /* 0xff80000006177807 */ /* 0x000fe40001800000 */
[----:B------:R-:W-:Y:S02]  /*1b10*/  SEL R9, R7, 0xff800000, P3 ;  /* 0xff80000007097807 */ /* 0x000fe40001800000 */
[----:B------:R-:W-:-:S06]  /*1b20*/  CS2R R6, SRZ ;  /* 0x0000000000067805 */ /* 0x000fcc000001ff00 */
[----:B------:R-:W2:Y:S01]  /*1b30*/  @P3 LDG.E.EL.128 R4, desc[UR6][R2.64] ;  /* 0x0000000602043981 */ /* 0x000ea2000c2e1d00 */
[-C--:B------:R-:W-:Y:S02]  /*1b40*/  FSETP.NAN.AND P4, PT, R17, R17.reuse, PT ;  /* 0x000000111100720b */ /* 0x080fe40003f88000 */
[----:B------:R-:W-:-:S11]  /*1b50*/  FSETP.GEU.AND P1, PT, R22, R17, PT ;  /* 0x000000111600720b */ /* 0x000fd60003f2e000 */
[----:B------:R-:W-:Y:S02]  /*1b60*/  @!P4 SEL R17, R17, R22, !P1 ;  /* 0x000000161111c207 */ /* 0x000fe40004800000 */
[-C--:B------:R-:W-:Y:S02]  /*1b70*/  FSETP.NAN.AND P4, PT, R16, R16.reuse, PT ;  /* 0x000000101000720b */ /* 0x080fe40003f88000 */
[----:B------:R-:W-:-:S11]  /*1b80*/  FSETP.GEU.AND P0, PT, R25, R16, PT ;  /* 0x000000101900720b */ /* 0x000fd60003f0e000 */
[----:B------:R-:W-:Y:S02]  /*1b90*/  @!P4 SEL R16, R16, R25, !P0 ;  /* 0x000000191010c207 */ /* 0x000fe40004000000 */
[-C--:B------:R-:W-:Y:S02]  /*1ba0*/  FSETP.NAN.AND P4, PT, R23, R23.reuse, PT ;  /* 0x000000171700720b */ /* 0x080fe40003f88000 */
[----:B------:R-:W-:Y:S02]  /*1bb0*/  P2R R22, PR, RZ, 0x1 ;  /* 0x00000001ff167803 */ /* 0x000fe40000000000 */
[----:B------:R-:W-:Y:S02]  /*1bc0*/  P2R R84, PR, RZ, 0x2 ;  /* 0x00000002ff547803 */ /* 0x000fe40000000000 */
[----:B------:R-:W-:Y:S02]  /*1bd0*/  FSETP.GEU.AND P0, PT, R24, R23, PT ;  /* 0x000000171800720b */ /* 0x000fe40003f0e000 */
[----:B------:R-:W-:-:S05]  /*1be0*/  ISETP.NE.AND P1, PT, R65, RZ, PT ;  /* 0x000000ff4100720c */ /* 0x000fca0003f25270 */
[----:B------:R-:W-:Y:S02]  /*1bf0*/  @!P4 SEL R23, R23, R24, !P0 ;  /* 0x000000181717c207 */ /* 0x000fe40004000000 */
[----:B------:R-:W-:Y:S02]  /*1c00*/  P2R R24, PR, RZ, 0x2 ;  /* 0x00000002ff187803 */ /* 0x000fe40000000000 */
[----:B------:R-:W-:-:S04]  /*1c10*/  ISETP.NE.AND P1, PT, R60, RZ, PT ;  /* 0x000000ff3c00720c */ /* 0x000fc80003f25270 */
        /* <DEDUP_REMOVED lines=17> */
[----:B------:R-:W-:Y:S02]  /*1d30*/  ISETP.NE.AND P1, PT, R19, RZ, PT ;  /* 0x000000ff1300720c */ /* 0x000fe40003f25270 */
[----:B------:R-:W-:Y:S02]  /*1d40*/  FSETP.NAN.AND P4, PT, R9, R9, PT ;  /* 0x000000090900720b */ /* 0x000fe40003f88000 */
[----:B------:R-:W-:Y:S02]  /*1d50*/  P2R R19, PR, RZ, 0x2 ;  /* 0x00000002ff137803 */ /* 0x000fe40000000000 */
[----:B------:R-:W-:-:S04]  /*1d60*/  ISETP.NE.AND P1, PT, R10, RZ, PT ;  /* 0x000000ff0a00720c */ /* 0x000fc80003f25270 */
[----:B------:R-:W-:Y:S02]  /*1d70*/  P2R R65, PR, RZ, 0x2 ;  /* 0x00000002ff417803 */ /* 0x000fe40000000000 */
[----:B------:R-:W-:Y:S02]  /*1d80*/  ISETP.NE.AND P1, PT, R11, RZ, PT ;  /* 0x000000ff0b00720c */ /* 0x000fe40003f25270 */
[----:B------:R-:W-:Y:S02]  /*1d90*/  P2R R25, PR, RZ, 0x1 ;  /* 0x00000001ff197803 */ /* 0x000fe40000000000 */
[----:B------:R-:W-:Y:S02]  /*1da0*/  P2R R85, PR, RZ, 0x2 ;  /* 0x00000002ff557803 */ /* 0x000fe40000000000 */
[----:B------:R-:W-:Y:S02]  /*1db0*/  ISETP.NE.AND P1, PT, R41, RZ, PT ;  /* 0x000000ff2900720c */ /* 0x000fe40003f25270 */
[----:B------:R-:W-:-:S02]  /*1dc0*/  FSETP.GEU.AND P0, PT, R26, R9, PT ;  /* 0x000000091a00720b */ /* 0x000fc40003f0e000 */
[----:B------:R-:W-:Y:S02]  /*1dd0*/  P2R R41, PR, RZ, 0x2 ;  /* 0x00000002ff297803 */ /* 0x000fe40000000000 */
[----:B------:R-:W-:Y:S02]  /*1de0*/  @!P4 SEL R9, R9, R26, !P0 ;  /* 0x0000001a0909c207 */ /* 0x000fe40004000000 */
[----:B------:R-:W-:Y:S02]  /*1df0*/  ISETP.NE.AND P1, PT, R38, RZ, PT ;  /* 0x000000ff2600720c */ /* 0x000fe40003f25270 */
[----:B------:R-:W-:Y:S02]  /*1e00*/  P2R R63, PR, RZ, 0x20 ;  /* 0x00000020ff3f7803 */ /* 0x000fe40000000000 */
[----:B------:R-:W-:Y:S02]  /*1e10*/  P2R R10, PR, RZ, 0x2 ;  /* 0x00000002ff0a7803 */ /* 0x000fe40000000000 */
[----:B------:R-:W-:-:S04]  /*1e20*/  ISETP.NE.AND P1, PT, R37, RZ, PT ;  /* 0x000000ff2500720c */ /* 0x000fc80003f25270 */
[----:B------:R-:W-:Y:S02]  /*1e30*/  P2R R37, PR, RZ, 0x2 ;  /* 0x00000002ff257803 */ /* 0x000fe40000000000 */
[----:B------:R-:W-:-:S04]  /*1e40*/  ISETP.NE.AND P1, PT, R40, RZ, PT ;  /* 0x000000ff2800720c */ /* 0x000fc80003f25270 */
[----:B------:R-:W-:Y:S02]  /*1e50*/  P2R R38, PR, RZ, 0x2 ;  /* 0x00000002ff267803 */ /* 0x000fe40000000000 */
[----:B------:R-:W-:Y:S02]  /*1e60*/  P2R R26, PR, RZ, 0x1 ;  /* 0x00000001ff1a7803 */ /* 0x000fe40000000000 */
[----:B------:R-:W-:Y:S02]  /*1e70*/  ISETP.NE.AND P0, PT, R64, RZ, PT ;  /* 0x000000ff4000720c */ /* 0x000fe40003f05270 */
[----:B--2---:R-:W-:Y:S02]  /*1e80*/  SEL R11, R4, 0xff800000, P3 ;  /* 0xff800000040b7807 */ /* 0x004fe40001800000 */
[----:B------:R-:W-:Y:S02]  /*1e90*/  SEL R4, R5, 0xff800000, P3 ;  /* 0xff80000005047807 */ /* 0x000fe40001800000 */
[----:B------:R-:W-:-:S02]  /*1ea0*/  FSETP.NAN.AND P4, PT, R11, R11, PT ;  /* 0x0000000b0b00720b */ /* 0x000fc40003f88000 */
[----:B------:R-:W-:Y:S02]  /*1eb0*/  FSETP.NAN.AND P5, PT, R4, R4, PT ;  /* 0x000000040400720b */ /* 0x000fe40003fa8000 */
[----:B------:R-:W-:Y:S02]  /*1ec0*/  SEL R6, R6, 0xff800000, P3 ;  /* 0xff80000006067807 */ /* 0x000fe40001800000 */
[----:B------:R-:W-:Y:S02]  /*1ed0*/  SEL R8, R7, 0xff800000, P3 ;  /* 0xff80000007087807 */ /* 0x000fe40001800000 */
[----:B------:R-:W-:Y:S02]  /*1ee0*/  FSETP.GEU.AND P3, PT, R20, R11, PT ;  /* 0x0000000b1400720b */ /* 0x000fe40003f6e000 */
[----:B------:R-:W-:-:S03]  /*1ef0*/  FSETP.NAN.AND P6, PT, R6, R6, PT ;  /* 0x000000060600720b */ /* 0x000fc60003fc8000 */
[----:B------:R-:W-:Y:S02]  /*1f00*/  @!P4 SEL R11, R11, R20, !P3 ;  /* 0x000000140b0bc207 */ /* 0x000fe40005800000 */
[----:B------:R-:W-:Y:S02]  /*1f10*/  FSETP.GEU.AND P4, PT, R57, R4, PT ;  /* 0x000000043900720b */ /* 0x000fe40003f8e000 */
[----:B------:R-:W-:Y:S02]  /*1f20*/  FSETP.NAN.AND P1, PT, R8, R8, PT ;  /* 0x000000080800720b */ /* 0x000fe40003f28000 */
[----:B------:R-:W-:Y:S02]  /*1f30*/  @!P5 SEL R4, R4, R57, !P4 ;  /* 0x000000390404d207 */ /* 0x000fe40006000000 */
[----:B------:R-:W-:-:S04]  /*1f40*/  FSETP.GEU.AND P5, PT, R59, R6, PT ;  /* 0x000000063b00720b */ /* 0x000fc80003fae000 */
[----:B------:R-:W-:Y:S02]  /*1f50*/  @!P6 SEL R6, R6, R59, !P5 ;  /* 0x0000003b0606e207 */ /* 0x000fe40006800000 */
[----:B------:R-:W-:-:S04]  /*1f60*/  FSETP.GEU.AND P6, PT, R61, R8, PT ;  /* 0x000000083d00720b */ /* 0x000fc80003fce000 */
[----:B------:R-:W-:Y:S02]  /*1f70*/  @!P1 SEL R8, R8, R61, !P6 ;  /* 0x0000003d08089207 */ /* 0x000fe40007000000 */
[----:B------:R-:W-:-:S04]  /*1f80*/  ISETP.NE.AND P1, PT, R38, RZ, PT ;  /* 0x000000ff2600720c */ /* 0x000fc80003f25270 */
[----:B------:R-:W-:Y:S02]  /*1f90*/  SEL R2, RZ, 0x1, !P1 ;  /* 0x00000001ff027807 */ /* 0x000fe40004800000 */
[----:B------:R-:W-:-:S04]  /*1fa0*/  ISETP.NE.AND P1, PT, R37, RZ, PT ;  /* 0x000000ff2500720c */ /* 0x000fc80003f25270 */
[----:B------:R-:W-:Y:S02]  /*1fb0*/  SEL R5, RZ, 0x1, !P1 ;  /* 0x00000001ff057807 */ /* 0x000fe40004800000 */
[----:B------:R-:W-:Y:S02]  /*1fc0*/  ISETP.NE.AND P1, PT, R10, RZ, PT ;  /* 0x000000ff0a00720c */ /* 0x000fe40003f25270 */
[----:B------:R-:W-:Y:S02]  /*1fd0*/  P2R R28, PR, RZ, 0x8 ;  /* 0x00000008ff1c7803 */ /* 0x000fe40000000000 */
[----:B------:R-:W-:Y:S02]  /*1fe0*/  SEL R10, RZ, 0x1, !P1 ;  /* 0x00000001ff0a7807 */ /* 0x000fe40004800000 */
[----:B------:R-:W-:Y:S02]  /*1ff0*/  ISETP.NE.AND P1, PT, R41, RZ, PT ;  /* 0x000000ff2900720c */ /* 0x000fe40003f25270 */
[----:B------:R-:W-:-:S02]  /*2000*/  ISETP.NE.AND P3, PT, R31, RZ, PT ;  /* 0x000000ff1f00720c */ /* 0x000fc40003f65270 */
[----:B------:R-:W-:Y:S02]  /*2010*/  P2R R31, PR, RZ, 0x10 ;  /* 0x00000010ff1f7803 */ /* 0x000fe40000000000 */
[----:B------:R-:W-:Y:S02]  /*2020*/  ISETP.NE.AND P4, PT, R30, RZ, PT ;  /* 0x000000ff1e00720c */ /* 0x000fe40003f85270 */
[----:B------:R-:W-:Y:S02]  /*2030*/  SEL R20, RZ, 0x1, !P1 ;  /* 0x00000001ff147807 */ /* 0x000fe40004800000 */
[----:B------:R-:W-:Y:S02]  /*2040*/  P2R R30, PR, RZ, 0x20 ;  /* 0x00000020ff1e7803 */ /* 0x000fe40000000000 */
[----:B------:R-:W-:Y:S02]  /*2050*/  ISETP.NE.AND P1, PT, R85, RZ, PT ;  /* 0x000000ff5500720c */ /* 0x000fe40003f25270 */
[----:B------:R-:W-:-:S02]  /*2060*/  ISETP.NE.AND P5, PT, R29, RZ, PT ;  /* 0x000000ff1d00720c */ /* 0x000fc40003fa5270 */
[----:B------:R-:W-:Y:S02]  /*2070*/  P2R R29, PR, RZ, 0x40 ;  /* 0x00000040ff1d7803 */ /* 0x000fe40000000000 */
[----:B------:R-:W-:Y:S02]  /*2080*/  ISETP.NE.AND P6, PT, R27, RZ, PT ;  /* 0x000000ff1b00720c */ /* 0x000fe40003fc5270 */
[----:B------:R-:W-:Y:S02]  /*2090*/  SEL R27, RZ, 0x1, !P1 ;  /* 0x00000001ff1b7807 */ /* 0x000fe40004800000 */
[----:B------:R-:W-:-:S04]  /*20a0*/  ISETP.NE.AND P1, PT, R65, RZ, PT ;  /* 0x000000ff4100720c */ /* 0x000fc80003f25270 */
[----:B------:R-:W-:Y:S02]  /*20b0*/  SEL R37, RZ, 0x1, !P1 ;  /* 0x00000001ff257807 */ /* 0x000fe40004800000 */
[----:B------:R-:W-:-:S04]  /*20c0*/  ISETP.NE.AND P1, PT, R19, RZ, PT ;  /* 0x000000ff1300720c */ /* 0x000fc80003f25270 */
[----:B------:R-:W-:Y:S02]  /*20d0*/  SEL R19, RZ, 0x1, !P1 ;  /* 0x00000001ff137807 */ /* 0x000fe40004800000 */
[----:B------:R-:W-:-:S04]  /*20e0*/  ISETP.NE.AND P1, PT, R18, RZ, PT ;  /* 0x000000ff1200720c */ /* 0x000fc80003f25270 */
[----:B------:R-:W-:Y:S02]  /*20f0*/  SEL R18, RZ, 0x1, !P1 ;  /* 0x00000001ff127807 */ /* 0x000fe40004800000 */
[----:B------:R-:W-:-:S04]  /*2100*/  ISETP.NE.AND P1, PT, R42, RZ, PT ;  /* 0x000000ff2a00720c */ /* 0x000fc80003f25270 */
[----:B------:R-:W-:Y:S02]  /*2110*/  SEL R3, R2, 0x2, P1 ;  /* 0x0000000202037807 */ /* 0x000fe40000800000 */
        /* <DEDUP_REMOVED lines=12> */
[----:B------:R-:W-:Y:S02]  /*21e0*/  ISETP.NE.AND P1, PT, R60, RZ, PT ;  /* 0x000000ff3c00720c */ /* 0x000fe40003f25270 */
[----:B------:R-:W-:Y:S02]  /*21f0*/  SEL R5, R5, 0x3, P6 ;  /* 0x0000000305057807 */ /* 0x000fe40003000000 */
[----:B------:R-:W-:Y:S02]  /*2200*/  SEL R20, R18, 0x2, P1 ;  /* 0x0000000212147807 */ /* 0x000fe40000800000 */
[----:B------:R-:W-:Y:S02]  /*2210*/  ISETP.NE.AND P6, PT, R77, RZ, PT ;  /* 0x000000ff4d00720c */ /* 0x000fe40003fc5270 */
[----:B------:R-:W-:-:S02]  /*2220*/  SEL R18, R3, 0x3, P3 ;  /* 0x0000000303127807 */ /* 0x000fc40001800000 */
[----:B------:R-:W-:Y:S02]  /*2230*/  SEL R3, R20, 0x3, P0 ;  /* 0x0000000314037807 */ /* 0x000fe40000000000 */
[----:B------:R-:W-:Y:S02]  /*2240*/  P2R R20, PR, RZ, 0x40 ;  /* 0x00000040ff147803 */ /* 0x000fe40000000000 */
[----:B------:R-:W-:-:S04]  /*2250*/  ISETP.NE.AND P6, PT, R76, RZ, PT ;  /* 0x000000ff4c00720c */ /* 0x000fc80003fc5270 */
[----:B------:R-:W-:Y:S02]  /*2260*/  P2R R21, PR, RZ, 0x40 ;  /* 0x00000040ff157803 */ /* 0x000fe40000000000 */
[----:B------:R-:W-:Y:S02]  /*2270*/  ISETP.NE.AND P6, PT, R75, RZ, PT ;  /* 0x000000ff4b00720c */ /* 0x000fe40003fc5270 */
[----:B------:R-:W-:Y:S02]  /*2280*/  ISETP.NE.AND P1, PT, R24, RZ, PT ;  /* 0x000000ff1800720c */ /* 0x000fe40003f25270 */
[----:B------:R-:W-:Y:S02]  /*2290*/  P2R R24, PR, RZ, 0x40 ;  /* 0x00000040ff187803 */ /* 0x000fe40000000000 */
[----:B------:R-:W-:Y:S02]  /*22a0*/  ISETP.NE.AND P6, PT, R74, RZ, PT ;  /* 0x000000ff4a00720c */ /* 0x000fe40003fc5270 */
[----:B------:R-:W-:-:S02]  /*22b0*/  ISETP.NE.AND P3, PT, R33, RZ, PT ;  /* 0x000000ff2100720c */ /* 0x000fc40003f65270 */
[----:B------:R-:W-:Y:S02]  /*22c0*/  P2R R27, PR, RZ, 0x40 ;  /* 0x00000040ff1b7803 */ /* 0x000fe40000000000 */
[----:B------:R-:W-:Y:S02]  /*22d0*/  ISETP.NE.AND P6, PT, R51, RZ, PT ;  /* 0x000000ff3300720c */ /* 0x000fe40003fc5270 */
[----:B------:R-:W-:Y:S02]  /*22e0*/  P2R R36, PR, RZ, 0x8 ;  /* 0x00000008ff247803 */ /* 0x000fe40000000000 */
[----:B------:R-:W-:Y:S02]  /*22f0*/  ISETP.NE.AND P3, PT, R32, RZ, PT ;  /* 0x000000ff2000720c */ /* 0x000fe40003f65270 */
        /* <DEDUP_REMOVED lines=30> */
[----:B------:R-:W-:Y:S02]  /*24e0*/  ISETP.NE.AND P0, PT, R34, RZ, PT ;  /* 0x000000ff2200720c */ /* 0x000fe40003f05270 */
[----:B------:R-:W-:Y:S02]  /*24f0*/  P2R R34, PR, RZ, 0x40 ;  /* 0x00000040ff227803 */ /* 0x000fe40000000000 */
[----:B------:R-:W-:Y:S02]  /*2500*/  P2R R35, PR, RZ, 0x8 ;  /* 0x00000008ff237803 */ /* 0x000fe40000000000 */
[----:B------:R-:W-:-:S02]  /*2510*/  ISETP.NE.AND P6, PT, R39, RZ, PT ;  /* 0x000000ff2700720c */ /* 0x000fc40003fc5270 */
[----:B------:R-:W-:Y:S02]  /*2520*/  ISETP.NE.AND P3, PT, R62, RZ, PT ;  /* 0x000000ff3e00720c */ /* 0x000fe40003f65270 */
[----:B------:R-:W-:Y:S02]  /*2530*/  SEL R5, R5, 0x4, P6 ;  /* 0x0000000405057807 */ /* 0x000fe40003000000 */
[----:B------:R-:W-:Y:S02]  /*2540*/  P2R R81, PR, RZ, 0x4 ;  /* 0x00000004ff517803 */ /* 0x000fe40000000000 */
[----:B------:R-:W-:Y:S02]  /*2550*/  SEL R2, R2, 0x3, P3 ;  /* 0x0000000302027807 */ /* 0x000fe40001800000 */
[----:B------:R-:W-:Y:S02]  /*2560*/  ISETP.NE.AND P6, PT, R34, RZ, PT ;  /* 0x000000ff2200720c */ /* 0x000fe40003fc5270 */
[----:B------:R-:W-:-:S02]  /*2570*/  ISETP.NE.AND P2, PT, R66, RZ, PT ;  /* 0x000000ff4200720c */ /* 0x000fc40003f45270 */
[----:B------:R-:W-:Y:S02]  /*2580*/  SEL R2, R2, 0x4, P6 ;  /* 0x0000000402027807 */ /* 0x000fe40003000000 */
[----:B------:R-:W-:Y:S02]  /*2590*/  SEL R37, R37, 0x3, P2 ;  /* 0x0000000325257807 */ /* 0x000fe40001000000 */
[----:B------:R-:W-:Y:S02]  /*25a0*/  ISETP.NE.AND P6, PT, R38, RZ, PT ;  /* 0x000000ff2600720c */ /* 0x000fe40003fc5270 */
[----:B------:R-:W-:Y:S02]  /*25b0*/  SEL R19, R19, 0x3, P1 ;  /* 0x0000000313137807 */ /* 0x000fe40000800000 */
[----:B------:R-:W-:Y:S02]  /*25c0*/  SEL R37, R37, 0x4, P6 ;  /* 0x0000000425257807 */ /* 0x000fe40003000000 */
[----:B------:R-:W-:-:S04]  /*25d0*/  ISETP.NE.AND P6, PT, R40, RZ, PT ;  /* 0x000000ff2800720c */ /* 0x000fc80003fc5270 */
[----:B------:R-:W-:Y:S02]  /*25e0*/  SEL R19, R19, 0x4, P6 ;  /* 0x0000000413137807 */ /* 0x000fe40003000000 */
[----:B------:R-:W-:Y:S02]  /*25f0*/  ISETP.NE.AND P6, PT, R41, RZ, PT ;  /* 0x000000ff2900720c */ /* 0x000fe40003fc5270 */
[----:B------:R-:W-:Y:S02]  /*2600*/  SEL R10, R10, 0x3, P5 ;  /* 0x000000030a0a7807 */ /* 0x000fe40002800000 */
[----:B------:R-:W-:Y:S02]  /*2610*/  SEL R3, R3, 0x4, P6 ;  /* 0x0000000403037807 */ /* 0x000fe40003000000 */
[----:B------:R-:W-:Y:S02]  /*2620*/  ISETP.NE.AND P6, PT, R42, RZ, PT ;  /* 0x000000ff2a00720c */ /* 0x000fe40003fc5270 */
[----:B------:R-:W-:-:S02]  /*2630*/  ISETP.NE.AND P3, PT, R35, RZ, PT ;  /* 0x000000ff2300720c */ /* 0x000fc40003f65270 */
[----:B------:R-:W-:Y:S02]  /*2640*/  SEL R5, R5, 0x5, P6 ;  /* 0x0000000505057807 */ /* 0x000fe40003000000 */
[----:B------:R-:W-:Y:S02]  /*2650*/  SEL R18, R18, 0x4, P3 ;  /* 0x0000000412127807 */ /* 0x000fe40001800000 */
[----:B------:R-:W-:Y:S02]  /*2660*/  SEL R10, R10, 0x4, P0 ;  /* 0x000000040a0a7807 */ /* 0x000fe40000000000 */
[----:B------:R-:W-:Y:S02]  /*2670*/  ISETP.NE.AND P6, PT, R43, RZ, PT ;  /* 0x000000ff2b00720c */ /* 0x000fe40003fc5270 */
[----:B------:R-:W-:Y:S02]  /*2680*/  SEL R7, R7, 0x3, P4 ;  /* 0x0000000307077807 */ /* 0x000fe40002000000 */
[----:B------:R-:W-:-:S02]  /*2690*/  ISETP.NE.AND P3, PT, R36, RZ, PT ;  /* 0x000000ff2400720c */ /* 0x000fc40003f65270 */
[----:B------:R-:W-:Y:S02]  /*26a0*/  SEL R10, R10, 0x5, P6 ;  /* 0x000000050a0a7807 */ /* 0x000fe40003000000 */
        /* <DEDUP_REMOVED lines=26> */
[----:B------:R-:W-:Y:S02]  /*2850*/  ISETP.NE.AND P2, PT, R55, RZ, PT ;  /* 0x000000ff3700720c */ /* 0x000fe40003f45270 */
[----:B------:R-:W-:Y:S02]  /*2860*/  SEL R19, R19, 0x6, P6 ;  /* 0x0000000613137807 */ /* 0x000fe40003000000 */
[----:B------:R-:W-:Y:S02]  /*2870*/  ISETP.NE.AND P6, PT, R20, RZ, PT ;  /* 0x000000ff1400720c */ /* 0x000fe40003fc5270 */
[----:B------:R-:W-:-:S02]  /*2880*/  SEL R18, R18, 0x7, P2 ;  /* 0x0000000712127807 */ /* 0x000fc40001000000 */
[----:B------:R-:W-:Y:S02]  /*2890*/  SEL R3, R3, 0x6, P6 ;  /* 0x0000000603037807 */ /* 0x000fe40003000000 */
[----:B------:R-:W-:Y:S02]  /*28a0*/  ISETP.NE.AND P2, PT, R81, RZ, PT ;  /* 0x000000ff5100720c */ /* 0x000fe40003f45270 */
[----:B------:R-:W-:Y:S02]  /*28b0*/  ISETP.NE.AND P4, PT, R53, RZ, PT ;  /* 0x000000ff3500720c */ /* 0x000fe40003f85270 */
[----:B------:R-:W-:Y:S02]  /*28c0*/  SEL R20, R3, 0x7, P2 ;  /* 0x0000000703147807 */ /* 0x000fe40001000000 */
[----:B------:R-:W-:Y:S02]  /*28d0*/  SEL R10, R10, 0x7, P4 ;  /* 0x000000070a0a7807 */ /* 0x000fe40002000000 */
[----:B------:R-:W-:-:S04]  /*28e0*/  ISETP.NE.AND P2, PT, R22, RZ, PT ;  /* 0x000000ff1600720c */ /* 0x000fc80003f45270 */
[----:B------:R-:W-:Y:S02]  /*28f0*/  SEL R10, R10, 0x8, P2 ;  /* 0x000000080a0a7807 */ /* 0x000fe40001000000 */
[----:B------:R-:W-:Y:S02]  /*2900*/  ISETP.NE.AND P2, PT, R25, RZ, PT ;  /* 0x000000ff1900720c */ /* 0x000fe40003f45270 */
[----:B------:R-:W1:Y:S01]  /*2910*/  S2R R25, SR_TID.X ;  /* 0x0000000000197919 */ /* 0x000e620000002100 */
[----:B------:R-:W-:Y:S01]  /*2920*/  ISETP.NE.AND P1, PT, R54, RZ, PT ;  /* 0x000000ff3600720c */ /* 0x000fe20003f25270 */
[----:B------:R-:W2:Y:S01]  /*2930*/  S2UR UR5, SR_CgaCtaId ;  /* 0x00000000000579c3 */ /* 0x000ea20000008800 */
[----:B------:R-:W-:Y:S02]  /*2940*/  ISETP.NE.AND P5, PT, R52, RZ, PT ;  /* 0x000000ff3400720c */ /* 0x000fe40003fa5270 */
[----:B------:R-:W-:Y:S02]  /*2950*/  SEL R7, R7, 0x7, P1 ;  /* 0x0000000707077807 */ /* 0x000fe40000800000 */
[----:B------:R-:W-:-:S02]  /*2960*/  ISETP.NE.AND P1, PT, R80, RZ, PT ;  /* 0x000000ff5000720c */ /* 0x000fc40003f25270 */
[----:B------:R-:W-:Y:S02]  /*2970*/  SEL R5, R5, 0x7, P5 ;  /* 0x0000000705057807 */ /* 0x000fe40002800000 */
[----:B------:R-:W-:Y:S02]  /*2980*/  SEL R21, R19, 0x7, P1 ;  /* 0x0000000713157807 */ /* 0x000fe40000800000 */
[----:B------:R-:W-:-:S04]  /*2990*/  ISETP.NE.AND P1, PT, R84, RZ, PT ;  /* 0x000000ff5400720c */ /* 0x000fc80003f25270 */
[----:B------:R-:W-:Y:S02]  /*29a0*/  SEL R19, R5, 0x8, P1 ;  /* 0x0000000805137807 */ /* 0x000fe40000800000 */
[----:B------:R-:W-:-:S04]  /*29b0*/  SHF.R.U32.HI R5, RZ, 0x2, R15 ;  /* 0x00000002ff057819 */ /* 0x000fc8000001160f */
[----:B------:R-:W-:Y:S01]  /*29c0*/  SGXT.U32 R5, R5, 0x5 ;  /* 0x000000050505781a */ /* 0x000fe20000000000 */
[----:B------:R-:W-:-:S03]  /*29d0*/  IMAD.SHL.U32 R3, R15, 0x4, RZ ;  /* 0x000000040f037824 */ /* 0x000fc600078e00ff */
[----:B------:R-:W-:Y:S01]  /*29e0*/  LOP3.LUT R5, R0, R5, RZ, 0xfc, !PT ;  /* 0x0000000500057212 */ /* 0x000fe200078efcff */
[----:B------:R-:W-:Y:S01]  /*29f0*/  UMOV UR4, 0x400 ;  /* 0x0000040000047882 */ /* 0x000fe20000000000 */
[----:B-1----:R-:W-:Y:S01]  /*2a00*/  IMAD.SHL.U32 R0, R25, 0x80, RZ ;  /* 0x0000008019007824 */ /* 0x002fe200078e00ff */
[----:B------:R-:W-:Y:S01]  /*2a10*/  SHF.R.U32.HI R15, RZ, 0x3, R25 ;  /* 0x00000003ff0f7819 */ /* 0x000fe20000011619 */
[----:B--2---:R-:W-:Y:S01]  /*2a20*/  UPRMT UR4, UR5, 0x654, UR4 ;  /* 0x0000065405047896 */ /* 0x004fe20008000004 */
[----:B------:R-:W-:Y:S02]  /*2a30*/  ISETP.NE.AND P0, PT, R83, RZ, PT ;  /* 0x000000ff5300720c */ /* 0x000fe40003f05270 */
[----:B------:R-:W-:Y:S02]  /*2a40*/  SGXT.U32 R15, R15, 0x4 ;  /* 0x000000040f0f781a */ /* 0x000fe40000000000 */
[----:B------:R-:W-:Y:S02]  /*2a50*/  LOP3.LUT R0, R0, 0x380, RZ, 0xc0, !PT ;  /* 0x0000038000007812 */ /* 0x000fe400078ec0ff */
[----:B------:R-:W-:-:S02]  /*2a60*/  SEL R22, R2, 0x7, P0 ;  /* 0x0000000702167807 */ /* 0x000fc40000000000 */
[C---:B------:R-:W-:Y:S01]  /*2a70*/  LOP3.LUT R2, R0.reuse, R15, RZ, 0xfc, !PT ;  /* 0x0000000f00027212 */ /* 0x040fe200078efcff */
[----:B------:R-:W-:Y:S01]  /*2a80*/  VIADD R15, R0, UR4 ;  /* 0x00000004000f7c36 */ /* 0x000fe20008000000 */
[----:B------:R-:W-:-:S03]  /*2a90*/  LOP3.LUT R3, R14, 0xc, R3, 0xf8, !PT ;  /* 0x0000000c0e037812 */ /* 0x000fc600078ef803 */
[----:B------:R-:W-:Y:S02]  /*2aa0*/  IMAD R32, R2, 0x4, R15 ;  /* 0x0000000402207824 */ /* 0x000fe400078e020f */
[----:B------:R-:W-:-:S03]  /*2ab0*/  IMAD.SHL.U32 R14, R25, 0x4, RZ ;  /* 0x00000004190e7824 */ /* 0x000fc600078e00ff */
[----:B------:R-:W-:Y:S04]  /*2ac0*/  STS [R32], R17 ;  /* 0x0000001120007388 */ /* 0x000fe80000000800 */
[----:B------:R-:W-:Y:S01]  /*2ad0*/  STS [R32+0x50], R16 ;  /* 0x0000501020007388 */ /* 0x000fe20000000800 */
[----:B------:R-:W-:-:S03]  /*2ae0*/  LOP3.LUT R14, R14, 0x1fc, RZ, 0xc0, !PT ;  /* 0x000001fc0e0e7812 */ /* 0x000fc600078ec0ff */
[----:B------:R-:W-:Y:S04]  /*2af0*/  STS [R32+0xa0], R23 ;  /* 0x0000a01720007388 */ /* 0x000fe80000000800 */
[----:B------:R-:W-:Y:S04]  /*2b00*/  STS [R32+0xf0], R9 ;  /* 0x0000f00920007388 */ /* 0x000fe80000000800 */
[----:B------:R-:W-:Y:S04]  /*2b10*/  STS [R32+0x140], R11 ;  /* 0x0001400b20007388 */ /* 0x000fe80000000800 */
[----:B------:R1:W-:Y:S04]  /*2b20*/  STS [R32+0x190], R4 ;  /* 0x0001900420007388 */ /* 0x0003e80000000800 */
[----:B------:R2:W-:Y:S04]  /*2b30*/  STS [R32+0x1e0], R6 ;  /* 0x0001e00620007388 */ /* 0x0005e80000000800 */
[----:B------:R-:W-:Y:S01]  /*2b40*/  STS [R32+0x230], R8 ;  /* 0x0002300820007388 */ /* 0x000fe20000000800 */
[----:B------:R-:W-:-:S02]  /*2b50*/  LOP3.LUT R24, R14, 0x200, RZ, 0xfc, !PT ;  /* 0x000002000e187812 */ /* 0x000fc400078efcff */
[----:B------:R-:W-:Y:S02]  /*2b60*/  LOP3.LUT R0, R25, 0x7c, RZ, 0xc0, !PT ;  /* 0x0000007c19007812 */ /* 0x000fe400078ec0ff */
[----:B------:R-:W-:Y:S02]  /*2b70*/  LOP3.LUT R24, R24, 0x3f0, RZ, 0xc0, !PT ;  /* 0x000003f018187812 */ /* 0x000fe400078ec0ff */
[----:B------:R-:W-:Y:S02]  /*2b80*/  ISETP.NE.AND P3, PT, R82, RZ, PT ;  /* 0x000000ff5200720c */ /* 0x000fe40003f65270 */
[----:B------:R-:W-:Y:S01]  /*2b90*/  LEA R15, R0, UR4, 0x2 ;  /* 0x00000004000f7c11 */ /* 0x000fe2000f8e10ff */
[----:B------:R-:W-:Y:S01]  /*2ba0*/  VIADD R25, R24, UR4 ;  /* 0x0000000418197c36 */ /* 0x000fe20008000000 */
[----:B------:R-:W-:Y:S01]  /*2bb0*/  SEL R37, R37, 0x7, P3 ;  /* 0x0000000725257807 */ /* 0x000fe20001800000 */
[----:B------:R-:W-:Y:S01]  /*2bc0*/  IMAD R12, R13, 0x260, R12 ;  /* 0x000002600d0c7824 */ /* 0x000fe200078e020c */
[----:B------:R-:W-:Y:S01]  /*2bd0*/  ISETP.NE.AND P3, PT, R28, RZ, PT ;  /* 0x000000ff1c00720c */ /* 0x000fe20003f65270 */
[----:B------:R-:W-:Y:S01]  /*2be0*/  IMAD R24, R14, 0x4, R15 ;  /* 0x000000040e187824 */ /* 0x000fe200078e020f */
[----:B------:R-:W-:Y:S01]  /*2bf0*/  ISETP.NE.AND P0, PT, R26, RZ, PT ;  /* 0x000000ff1a00720c */ /* 0x000fe20003f05270 */
[----:B------:R-:W-:Y:S01]  /*2c00*/  IMAD R28, R14, 0x4, R25 ;  /* 0x000000040e1c7824 */ /* 0x000fe200078e0219 */
[----:B------:R-:W-:Y:S01]  /*2c10*/  BAR.SYNC.DEFER_BLOCKING 0x0 ;  /* 0x0000000000007b1d */ /* 0x000fe20000010000 */
[----:B------:R-:W-:-:S02]  /*2c20*/  ISETP.NE.AND P6, PT, R29, RZ, PT ;  /* 0x000000ff1d00720c */ /* 0x000fc40003fc5270 */
[----:B------:R-:W-:Y:S02]  /*2c30*/  ISETP.NE.AND P5, PT, R30, RZ, PT ;  /* 0x000000ff1e00720c */ /* 0x000fe40003fa5270 */
[----:B------:R-:W-:-:S03]  /*2c40*/  ISETP.NE.AND P4, PT, R31, RZ, PT ;  /* 0x000000ff1f00720c */ /* 0x000fc60003f85270 */
[----:B------:R-:W3:Y:S01]  /*2c50*/  LDC.64 R14, c[0x0][0x218] ;  /* 0x00008600ff0e7b82 */ /* 0x000ee20000000a00 */
[----:B------:R-:W-:Y:S01]  /*2c60*/  SHF.R.U32.HI R0, RZ, 0x2, R3 ;  /* 0x00000002ff007819 */ /* 0x000fe20000011603 */
[----:B------:R-:W-:Y:S01]  /*2c70*/  ULDC.64 UR4, c[0x0][0x220] ;  /* 0x0000880000047ab9 */ /* 0x000fe20000000a00 */
[----:B------:R-:W4:Y:S04]  /*2c80*/  LDS.128 R24, [R24] ;  /* 0x0000000018187984 */ /* 0x000f280000000c00 */
[----:B------:R-:W5:Y:S01]  /*2c90*/  LDS.128 R28, [R28+0x800] ;  /* 0x000800001c1c7984 */ /* 0x000f620000000c00 */
[----:B------:R-:W-:Y:S01]  /*2ca0*/  ISETP.GE.AND P1, PT, R3, 0x10, PT ;  /* 0x000000100300780c */ /* 0x000fe20003f26270 */
[----:B------:R-:W-:Y:S01]  /*2cb0*/  IMAD R2, R0, 0x1080, RZ ;  /* 0x0000108000027824 */ /* 0x000fe200078e02ff */
[----:B------:R-:W-:-:S02]  /*2cc0*/  LOP3.LUT R0, R5, 0x20, RZ, 0xfc, !PT ;  /* 0x0000002005007812 */ /* 0x000fc400078efcff */
[----:B------:R-:W-:Y:S02]  /*2cd0*/  SEL R7, R7, 0x8, P2 ;  /* 0x0000000807077807 */ /* 0x000fe40001000000 */
[C---:B------:R-:W-:Y:S02]  /*2ce0*/  ISETP.LT.AND P2, PT, R5.reuse, 0x260, !P1 ;  /* 0x000002600500780c */ /* 0x040fe40004f41270 */
[----:B------:R-:W-:Y:S02]  /*2cf0*/  SEL R18, R18, 0x8, P0 ;  /* 0x0000000812127807 */ /* 0x000fe40000000000 */
[----:B------:R-:W-:Y:S02]  /*2d00*/  ISETP.LT.AND P1, PT, R0, 0x260, !P1 ;  /* 0x000002600000780c */ /* 0x000fe40004f21270 */
[----:B------:R-:W-:Y:S01]  /*2d10*/  ISETP.NE.AND P0, PT, R78, RZ, PT ;  /* 0x000000ff4e00720c */ /* 0x000fe20003f05270 */
[--C-:B------:R-:W-:Y:S02]  /*2d20*/  IMAD R3, R5, 0x4, R2.reuse ;  /* 0x0000000405037824 */ /* 0x100fe400078e0202 */
[----:B------:R-:W-:Y:S01]  /*2d30*/  IMAD R5, R0, 0x4, R2 ;  /* 0x0000000400057824 */ /* 0x000fe200078e0202 */
[----:B------:R-:W-:Y:S01]  /*2d40*/  SEL R20, R20, 0x8, P3 ;  /* 0x0000000814147807 */ /* 0x000fe20001800000 */
[----:B---3--:R-:W-:Y:S01]  /*2d50*/  IMAD.WIDE R2, R3, 0x4, R14 ;  /* 0x0000000403027825 */ /* 0x008fe200078e020e */
[----:B------:R-:W-:-:S02]  /*2d60*/  SEL R21, R21, 0x8, P4 ;  /* 0x0000000815157807 */ /* 0x000fc40002000000 */
[----:B------:R-:W-:Y:S01]  /*2d70*/  SEL R37, R37, 0x8, P5 ;  /* 0x0000000825257807 */ /* 0x000fe20002800000 */
[----:B-1----:R-:W-:Y:S01]  /*2d80*/  IMAD.WIDE R4, R5, 0x4, R14 ;  /* 0x0000000405047825 */ /* 0x002fe200078e020e */
[----:B------:R-:W-:Y:S02]  /*2d90*/  SEL R22, R22, 0x8, P6 ;  /* 0x0000000816167807 */ /* 0x000fe40003000000 */
[----:B--2---:R-:W-:Y:S02]  /*2da0*/  IADD3 R6, P3, R12, UR4, RZ ;  /* 0x000000040c067c10 */ /* 0x004fe4000ff7e0ff */
[----:B------:R-:W-:Y:S02]  /*2db0*/  PRMT R19, R19, 0x3340, R10 ;  /* 0x0000334013137816 */ /* 0x000fe4000000000a */
[----:B------:R-:W-:Y:S02]  /*2dc0*/  PRMT R18, R7, 0x3340, R18 ;  /* 0x0000334007127816 */ /* 0x000fe40000000012 */
[----:B------:R-:W-:-:S02]  /*2dd0*/  PRMT R21, R20, 0x3340, R21 ;  /* 0x0000334014157816 */ /* 0x000fc40000000015 */
[----:B------:R-:W-:Y:S02]  /*2de0*/  PRMT R22, R37, 0x3340, R22 ;  /* 0x0000334025167816 */ /* 0x000fe40000000016 */
[----:B------:R-:W-:Y:S01]  /*2df0*/  LEA.HI.X.SX32 R7, R12, UR5, 0x1, P3 ;  /* 0x000000050c077c11 */ /* 0x000fe200098f0eff */
[----:B----4-:R1:W-:Y:S01]  /*2e00*/  @P2 STG.E.128 desc[UR6][R2.64], R24 ;  /* 0x0000001802002986 */ /* 0x0103e2000c101d06 */
[----:B------:R-:W-:-:S03]  /*2e10*/  PRMT R18, R19, 0x5410, R18 ;  /* 0x0000541013127816 */ /* 0x000fc60000000012 */
[----:B-----5:R1:W-:Y:S01]  /*2e20*/  @P1 STG.E.128 desc[UR6][R4.64], R28 ;  /* 0x0000001c04001986 */ /* 0x0203e2000c101d06 */
[----:B------:R-:W-:Y:S01]  /*2e30*/  PRMT R19, R21, 0x5410, R22 ;  /* 0x0000541015137816 */ /* 0x000fe20000000016 */
[----:B------:R-:W-:Y:S06]  /*2e40*/  @!P0 EXIT ;  /* 0x000000000000894d */ /* 0x000fec0003800000 */
[----:B------:R-:W-:Y:S01]  /*2e50*/  STG.E.64 desc[UR6][R6.64], R18 ;  /* 0x0000001206007986 */ /* 0x000fe2000c101b06 */
[----:B------:R-:W-:Y:S05]  /*2e60*/  EXIT ;  /* 0x000000000000794d */ /* 0x000fea0003800000 */
.L_x_0:
[----:B------:R-:W-:-:S00]  /*2e70*/  BRA `(.L_x_0) ;  /* 0xfffffffc00fc7947 */ /* 0x000fc0000383ffff */
[----:B------:R-:W-:-:S00]  /*2e80*/  NOP ;  /* 0x0000000000007918 */ /* 0x000fc00000000000 */
[----:B------:R-:W-:-:S00]  /*2e90*/  NOP ;  /* 0x0000000000007918 */ /* 0x000fc00000000000 */
[----:B------:R-:W-:-:S00]  /*2ea0*/  NOP ;  /* 0x0000000000007918 */ /* 0x000fc00000000000 */
[----:B------:R-:W-:-:S00]  /*2eb0*/  NOP ;  /* 0x0000000000007918 */ /* 0x000fc00000000000 */
[----:B------:R-:W-:-:S00]  /*2ec0*/  NOP ;  /* 0x0000000000007918 */ /* 0x000fc00000000000 */
[----:B------:R-:W-:-:S00]  /*2ed0*/  NOP ;  /* 0x0000000000007918 */ /* 0x000fc00000000000 */
[----:B------:R-:W-:-:S00]  /*2ee0*/  NOP ;  /* 0x0000000000007918 */ /* 0x000fc00000000000 */
[----:B------:R-:W-:-:S00]  /*2ef0*/  NOP ;  /* 0x0000000000007918 */ /* 0x000fc00000000000 */
.L_x_1:


//--------------------- .nv.shared.triton_poi_fused_max_pool2d_with_indices_57 --------------------------
	.section	.nv.shared.triton_poi_fused_max_pool2d_with_indices_57,"aw",@nobits
	.sectionflags	@""
	.align	16
	.zero		1024


//--------------------- .nv.constant0.triton_poi_fused_max_pool2d_with_indices_57 --------------------------
	.section	.nv.constant0.triton_poi_fused_max_pool2d_with_indices_57,"a",@progbits
	.sectionflags	@""
	.align	4
.nv.constant0.triton_poi_fused_max_pool2d_with_indices_57:
	.zero		560
